	.target	sm_90a

	.elftype	@"ET_EXEC"


//--------------------- .note.nv.tkinfo           --------------------------
	.section	.note.nv.tkinfo,"",@"SHT_NOTE"
	.sectionflags	@"SHF_NOTE_NV_TKINFO"
	.tkinfo
        /*0018*/ 	.word	0x00000002
        /*0030*/ 	.string	""
        /*0030*/ 	.string	"ptxas"
        /*0030*/ 	.string	"Cuda compilation tools, release 13.0, V13.0.88"
        /*0030*/ 	.string	"Build cuda_13.0.r13.0/compiler.36424714_0"
        /*0030*/ 	.string	"-arch sm_90a -m 64 "



//--------------------- .note.nv.cuinfo           --------------------------
	.section	.note.nv.cuinfo,"",@"SHT_NOTE"
	.sectionflags	@"SHF_NOTE_NV_CUINFO"
        /*0018*/ 	.short	0x0002
        /*001a*/ 	.short	0x005a
        /*001c*/ 	.short	0x0082
	.zero		2


//--------------------- .nv.info                  --------------------------
	.section	.nv.info,"",@"SHT_CUDA_INFO"
	.align	4


	//----- nvinfo : EIATTR_REGCOUNT
	.align		4
        /*0000*/ 	.byte	0x04, 0x2f
        /*0002*/ 	.short	(.L_15 - .L_14)
	.align		4
.L_14:
        /*0004*/ 	.word	index@(_ZN7cutlass13device_kernelINS_4gemm6kernel13GemmUniversalIN4cute5tupleIJiiiiEEENS1_10collective13CollectiveMmaINS1_34MainloopSm90TmaGmmaWarpSpecializedILi5ENS5_IJNS4_1CILi1EEENSA_ILi2EEESB_EEENS1_32KernelTmaWarpSpecializedPingpongEEENS5_IJNSA_ILi64EEENSA_ILi256EEENSA_ILi128EEEEEEaNS5_IJlSB_lEEEaSK_NS4_8TiledMMAINS4_8MMA_AtomIJNS4_4SM904GMMA27MMA_64x256x32_S32S8S8_SS_TNEEEENS4_6LayoutINS5_IJSB_SB_SB_EEENS5_IJNSA_ILi0EEEST_ST_EEEEENS5_IJNS4_10UnderscoreESW_SW_EEEEENS4_23SM90_TMA_LOAD_MULTICASTENS4_14ComposedLayoutINS4_7SwizzleILi3ELi4ELi3EEENS4_18smem_ptr_flag_bitsILi8EEENSR_INS5_IJNSA_ILi8EEESI_EEENS5_IJSI_SB_EEEEEEEvNS4_8identityENS4_13SM90_TMA_LOADES19_vS1A_EENS_8epilogue10collective6detail29Sm90TmaWarpSpecializedAdapterINS1E_15DefaultEpilogueIaSK_SK_NS1D_6thread17LinearCombinationIaLi1EiiLNS1I_9ScaleType4KindE0ELNS_15FloatRoundStyleE2EaEENS1_15EpilogueDefaultEEEEEvvEEEEvNT_6ParamsE)
        /*0008*/ 	.word	0x000000a8


	//----- nvinfo : EIATTR_FRAME_SIZE
	.align		4
.L_15:
        /*000c*/ 	.byte	0x04, 0x11
        /*000e*/ 	.short	(.L_17 - .L_16)
	.align		4
.L_16:
        /*0010*/ 	.word	index@(_ZN7cutlass13device_kernelINS_4gemm6kernel13GemmUniversalIN4cute5tupleIJiiiiEEENS1_10collective13CollectiveMmaINS1_34MainloopSm90TmaGmmaWarpSpecializedILi5ENS5_IJNS4_1CILi1EEENSA_ILi2EEESB_EEENS1_32KernelTmaWarpSpecializedPingpongEEENS5_IJNSA_ILi64EEENSA_ILi256EEENSA_ILi128EEEEEEaNS5_IJlSB_lEEEaSK_NS4_8TiledMMAINS4_8MMA_AtomIJNS4_4SM904GMMA27MMA_64x256x32_S32S8S8_SS_TNEEEENS4_6LayoutINS5_IJSB_SB_SB_EEENS5_IJNSA_ILi0EEEST_ST_EEEEENS5_IJNS4_10UnderscoreESW_SW_EEEEENS4_23SM90_TMA_LOAD_MULTICASTENS4_14ComposedLayoutINS4_7SwizzleILi3ELi4ELi3EEENS4_18smem_ptr_flag_bitsILi8EEENSR_INS5_IJNSA_ILi8EEESI_EEENS5_IJSI_SB_EEEEEEEvNS4_8identityENS4_13SM90_TMA_LOADES19_vS1A_EENS_8epilogue10collective6detail29Sm90TmaWarpSpecializedAdapterINS1E_15DefaultEpilogueIaSK_SK_NS1D_6thread17LinearCombinationIaLi1EiiLNS1I_9ScaleType4KindE0ELNS_15FloatRoundStyleE2EaEENS1_15EpilogueDefaultEEEEEvvEEEEvNT_6ParamsE)
        /*0014*/ 	.word	0x00000008


	//----- nvinfo : EIATTR_MIN_STACK_SIZE
	.align		4
.L_17:
        /*0018*/ 	.byte	0x04, 0x12
        /*001a*/ 	.short	(.L_19 - .L_18)
	.align		4
.L_18:
        /*001c*/ 	.word	index@(_ZN7cutlass13device_kernelINS_4gemm6kernel13GemmUniversalIN4cute5tupleIJiiiiEEENS1_10collective13CollectiveMmaINS1_34MainloopSm90TmaGmmaWarpSpecializedILi5ENS5_IJNS4_1CILi1EEENSA_ILi2EEESB_EEENS1_32KernelTmaWarpSpecializedPingpongEEENS5_IJNSA_ILi64EEENSA_ILi256EEENSA_ILi128EEEEEEaNS5_IJlSB_lEEEaSK_NS4_8TiledMMAINS4_8MMA_AtomIJNS4_4SM904GMMA27MMA_64x256x32_S32S8S8_SS_TNEEEENS4_6LayoutINS5_IJSB_SB_SB_EEENS5_IJNSA_ILi0EEEST_ST_EEEEENS5_IJNS4_10UnderscoreESW_SW_EEEEENS4_23SM90_TMA_LOAD_MULTICASTENS4_14ComposedLayoutINS4_7SwizzleILi3ELi4ELi3EEENS4_18smem_ptr_flag_bitsILi8EEENSR_INS5_IJNSA_ILi8EEESI_EEENS5_IJSI_SB_EEEEEEEvNS4_8identityENS4_13SM90_TMA_LOADES19_vS1A_EENS_8epilogue10collective6detail29Sm90TmaWarpSpecializedAdapterINS1E_15DefaultEpilogueIaSK_SK_NS1D_6thread17LinearCombinationIaLi1EiiLNS1I_9ScaleType4KindE0ELNS_15FloatRoundStyleE2EaEENS1_15EpilogueDefaultEEEEEvvEEEEvNT_6ParamsE)
        /*0020*/ 	.word	0x00000008
.L_19:


//--------------------- .nv.compat                --------------------------
	.section	.nv.compat,"",@"SHT_CUDA_COMPAT_INFO"
	.align	4
        /*0000*/ 	.byte	0x02, 0x09, 0x01, 0x00, 0x02, 0x02, 0x04, 0x00, 0x02, 0x05, 0x05, 0x00, 0x03, 0x07, 0x01, 0x01
        /*0010*/ 	.byte	0x02, 0x03, 0x01, 0x00, 0x02, 0x06, 0x01, 0x00, 0x04, 0x0b, 0x08, 0x00, 0x00, 0x00, 0x00, 0x00
        /*0020*/ 	.byte	0x00, 0x00, 0x00, 0x00


//--------------------- .nv.info._ZN7cutlass13device_kernelINS_4gemm6kernel13GemmUniversalIN4cute5tupleIJiiiiEEENS1_10collective13CollectiveMmaINS1_34MainloopSm90TmaGmmaWarpSpecializedILi5ENS5_IJNS4_1CILi1EEENSA_ILi2EEESB_EEENS1_32KernelTmaWarpSpecializedPingpongEEENS5_IJNSA_ILi64EEENSA_ILi256EEENSA_ILi128EEEEEEaNS5_IJlSB_lEEEaSK_NS4_8TiledMMAINS4_8MMA_AtomIJNS4_4SM904GMMA27MMA_64x256x32_S32S8S8_SS_TNEEEENS4_6LayoutINS5_IJSB_SB_SB_EEENS5_IJNSA_ILi0EEEST_ST_EEEEENS5_IJNS4_10UnderscoreESW_SW_EEEEENS4_23SM90_TMA_LOAD_MULTICASTENS4_14ComposedLayoutINS4_7SwizzleILi3ELi4ELi3EEENS4_18smem_ptr_flag_bitsILi8EEENSR_INS5_IJNSA_ILi8EEESI_EEENS5_IJSI_SB_EEEEEEEvNS4_8identityENS4_13SM90_TMA_LOADES19_vS1A_EENS_8epilogue10collective6detail29Sm90TmaWarpSpecializedAdapterINS1E_15DefaultEpilogueIaSK_SK_NS1D_6thread17LinearCombinationIaLi1EiiLNS1I_9ScaleType4KindE0ELNS_15FloatRoundStyleE2EaEENS1_15EpilogueDefaultEEEEEvvEEEEvNT_6ParamsE --------------------------
	.section	.nv.info._ZN7cutlass13device_kernelINS_4gemm6kernel13GemmUniversalIN4cute5tupleIJiiiiEEENS1_10collective13CollectiveMmaINS1_34MainloopSm90TmaGmmaWarpSpecializedILi5ENS5_IJNS4_1CILi1EEENSA_ILi2EEESB_EEENS1_32KernelTmaWarpSpecializedPingpongEEENS5_IJNSA_ILi64EEENSA_ILi256EEENSA_ILi128EEEEEEaNS5_IJlSB_lEEEaSK_NS4_8TiledMMAINS4_8MMA_AtomIJNS4_4SM904GMMA27MMA_64x256x32_S32S8S8_SS_TNEEEENS4_6LayoutINS5_IJSB_SB_SB_EEENS5_IJNSA_ILi0EEEST_ST_EEEEENS5_IJNS4_10UnderscoreESW_SW_EEEEENS4_23SM90_TMA_LOAD_MULTICASTENS4_14ComposedLayoutINS4_7SwizzleILi3ELi4ELi3EEENS4_18smem_ptr_flag_bitsILi8EEENSR_INS5_IJNSA_ILi8EEESI_EEENS5_IJSI_SB_EEEEEEEvNS4_8identityENS4_13SM90_TMA_LOADES19_vS1A_EENS_8epilogue10collective6detail29Sm90TmaWarpSpecializedAdapterINS1E_15DefaultEpilogueIaSK_SK_NS1D_6thread17LinearCombinationIaLi1EiiLNS1I_9ScaleType4KindE0ELNS_15FloatRoundStyleE2EaEENS1_15EpilogueDefaultEEEEEvvEEEEvNT_6ParamsE,"",@"SHT_CUDA_INFO"
	.sectionflags	@""
	.align	4


	//----- nvinfo : EIATTR_CUDA_API_VERSION
	.align		4
        /*0000*/ 	.byte	0x04, 0x37
        /*0002*/ 	.short	(.L_21 - .L_20)
.L_20:
        /*0004*/ 	.word	0x00000082


	//----- nvinfo : EIATTR_KPARAM_INFO
	.align		4
.L_21:
        /*0008*/ 	.byte	0x04, 0x17
        /*000a*/ 	.short	(.L_23 - .L_22)
.L_22:
        /*000c*/ 	.word	0x00000000
        /*0010*/ 	.short	0x0000
        /*0012*/ 	.short	0x0070
        /*0014*/ 	.byte	0x00, 0xf0, 0x01, 0x10


	//----- nvinfo : EIATTR_SPARSE_MMA_MASK
	.align		4
.L_23:
        /*0018*/ 	.byte	0x03, 0x50
        /*001a*/ 	.short	0x0000


	//----- nvinfo : EIATTR_MAXREG_COUNT
	.align		4
        /*001c*/ 	.byte	0x03, 0x1b
        /*001e*/ 	.short	0x00a8


	//----- nvinfo : EIATTR_NUM_BARRIERS
	.align		4
        /*0020*/ 	.byte	0x02, 0x4c
        /*0022*/ 	.byte	0x01
	.zero		1


	//----- nvinfo : EIATTR_EXTERNS
	.align		4
        /*0024*/ 	.byte	0x04, 0x0f
        /*0026*/ 	.short	(.L_25 - .L_24)


	//   ....[0]....
	.align		4
.L_24:
        /*0028*/ 	.word	index@(__assertfail)


	//----- nvinfo : EIATTR_ANNOTATIONS
	.align		4
.L_25:
        /*002c*/ 	.byte	0x04, 0x55
        /*002e*/ 	.short	(.L_27 - .L_26)


	//   ....[0]....
.L_26:
        /*0030*/ 	.word	0x00000001
        /*0034*/ 	.byte	0x60, 0x0d, 0x00, 0x00, 0x01, 0x00, 0x00, 0x00, 0x60, 0x85, 0x00, 0x00, 0x01, 0x00, 0x00, 0x00
        /*0044*/ 	.byte	0xe0, 0x91, 0x00, 0x00


	//----- nvinfo : EIATTR_MERCURY_ISA_VERSION
	.align		4
.L_27:
        /*0048*/ 	.byte	0x03, 0x5f
        /*004a*/ 	.short	0x0101


	//----- nvinfo : EIATTR_INT_WARP_WIDE_INSTR_OFFSETS
	.align		4
        /*004c*/ 	.byte	0x04, 0x31
        /*004e*/ 	.short	(.L_29 - .L_28)


	//   ....[0]....
.L_28:
        /*0050*/ 	.word	0x000004b0


	//   ....[1]....
        /*0054*/ 	.word	0x000004f0


	//   ....[2]....
        /*0058*/ 	.word	0x00000630


	//   ....[3]....
        /*005c*/ 	.word	0x00000640


	//   ....[4]....
        /*0060*/ 	.word	0x00000660


	//   ....[5]....
        /*0064*/ 	.word	0x00000680


	//   ....[6]....
        /*0068*/ 	.word	0x00000730


	//   ....[7]....
        /*006c*/ 	.word	0x00000780


	//   ....[8]....
        /*0070*/ 	.word	0x00001fd0


	//----- nvinfo : EIATTR_COOP_GROUP_MASK_REGIDS
	.align		4
.L_29:
        /*0074*/ 	.byte	0x04, 0x29
        /*0076*/ 	.short	(.L_31 - .L_30)


	//   ....[0]....
.L_30:
        /*0078*/ 	.word	0xffffffff


	//   ....[1]....
        /*007c*/ 	.word	0xffffffff


	//   ....[2]....
        /*0080*/ 	.word	0xffffffff


	//   ....[3]....
        /*0084*/ 	.word	0xffffffff


	//   ....[4]....
        /*0088*/ 	.word	0xffffffff


	//   ....[5]....
        /*008c*/ 	.word	0xffffffff


	//   ....[6]....
        /*0090*/ 	.word	0xffffffff


	//----- nvinfo : EIATTR_COOP_GROUP_INSTR_OFFSETS
	.align		4
.L_31:
        /*0094*/ 	.byte	0x04, 0x28
        /*0096*/ 	.short	(.L_33 - .L_32)


	//   ....[0]....
.L_32:
        /*0098*/ 	.word	0x00000070


	//   ....[1]....
        /*009c*/ 	.word	0x00000080


	//   ....[2]....
        /*00a0*/ 	.word	0x00000140


	//   ....[3]....
        /*00a4*/ 	.word	0x000002f0


	//   ....[4]....
        /*00a8*/ 	.word	0x00000330


	//   ....[5]....
        /*00ac*/ 	.word	0x000007d0


	//   ....[6]....
        /*00b0*/ 	.word	0x00000900


	//----- nvinfo : EIATTR_REG_RECONFIG
	.align		4
.L_33:
        /*00b4*/ 	.byte	0x01, 0x54
	.zero		2


	//----- nvinfo : EIATTR_SYSCALL_OFFSETS
	.align		4
        /*00b8*/ 	.byte	0x04, 0x46
        /*00ba*/ 	.short	(.L_35 - .L_34)


	//   ....[0]....
.L_34:
        /*00bc*/ 	.word	0x00001780


	//----- nvinfo : EIATTR_MBARRIER_INSTR_OFFSETS
	.align		4
.L_35:
        /*00c0*/ 	.byte	0x04, 0x39
        /*00c2*/ 	.short	(.L_37 - .L_36)


	//   ....[0]....
.L_36:
        /*00c4*/ 	.word	0x00000240
        /*00c8*/ 	.word	0x000000ff
        /*00cc*/ 	.word	0x00000000
        /*00d0*/ 	.short	0x0100
        /*00d2*/ 	.byte	0x08
	.zero		1


	//   ....[1]....
        /*00d4*/ 	.word	0x00000250
        /*00d8*/ 	.word	0x000000ff
        /*00dc*/ 	.word	0x00000028
        /*00e0*/ 	.short	0x0100
        /*00e2*/ 	.byte	0x08
	.zero		1


	//   ....[2]....
        /*00e4*/ 	.word	0x00000260
        /*00e8*/ 	.word	0x000000ff
        /*00ec*/ 	.word	0x00000008
        /*00f0*/ 	.short	0x0100
        /*00f2*/ 	.byte	0x08
	.zero		1


	//   ....[3]....
        /*00f4*/ 	.word	0x00000270
        /*00f8*/ 	.word	0x000000ff
        /*00fc*/ 	.word	0x00000030
        /*0100*/ 	.short	0x0100
        /*0102*/ 	.byte	0x08
	.zero		1


	//   ....[4]....
        /*0104*/ 	.word	0x00000280
        /*0108*/ 	.word	0x000000ff
        /*010c*/ 	.word	0x00000010
        /*0110*/ 	.short	0x0100
        /*0112*/ 	.byte	0x08
	.zero		1


	//   ....[5]....
        /*0114*/ 	.word	0x00000290
        /*0118*/ 	.word	0x000000ff
        /*011c*/ 	.word	0x00000038
        /*0120*/ 	.short	0x0100
        /*0122*/ 	.byte	0x08
	.zero		1


	//   ....[6]....
        /*0124*/ 	.word	0x000002a0
        /*0128*/ 	.word	0x000000ff
        /*012c*/ 	.word	0x00000018
        /*0130*/ 	.short	0x0100
        /*0132*/ 	.byte	0x08
	.zero		1


	//   ....[7]....
        /*0134*/ 	.word	0x000002b0
        /*0138*/ 	.word	0x000000ff
        /*013c*/ 	.word	0x00000040
        /*0140*/ 	.short	0x0100
        /*0142*/ 	.byte	0x08
	.zero		1


	//   ....[8]....
        /*0144*/ 	.word	0x000002c0
        /*0148*/ 	.word	0x000000ff
        /*014c*/ 	.word	0x00000020
        /*0150*/ 	.short	0x0100
        /*0152*/ 	.byte	0x08
	.zero		1


	//   ....[9]....
        /*0154*/ 	.word	0x000002d0
        /*0158*/ 	.word	0x000000ff
        /*015c*/ 	.word	0x00000048
        /*0160*/ 	.short	0x0100
        /*0162*/ 	.byte	0x08
	.zero		1


	//   ....[10]....
        /*0164*/ 	.word	0x000007b0
        /*0168*/ 	.word	0x000000ff
        /*016c*/ 	.word	0x00000080
        /*0170*/ 	.short	0x0100
        /*0172*/ 	.byte	0x08
	.zero		1


	//   ....[11]....
        /*0174*/ 	.word	0x00000850
        /*0178*/ 	.word	0x000000ff
        /*017c*/ 	.word	0x00000088
        /*0180*/ 	.short	0x0100
        /*0182*/ 	.byte	0x08
	.zero		1


	//   ....[12]....
        /*0184*/ 	.word	0x00000880
        /*0188*/ 	.word	0x000000ff
        /*018c*/ 	.word	0x00000060
        /*0190*/ 	.short	0x0100
        /*0192*/ 	.byte	0x09
	.zero		1


	//   ....[13]....
        /*0194*/ 	.word	0x00000890
        /*0198*/ 	.word	0x000000ff
        /*019c*/ 	.word	0x00000068
        /*01a0*/ 	.short	0x0100
        /*01a2*/ 	.byte	0x09
	.zero		1


	//   ....[14]....
        /*01a4*/ 	.word	0x000008a0
        /*01a8*/ 	.word	0x000000ff
        /*01ac*/ 	.word	0x00000070
        /*01b0*/ 	.short	0x0100
        /*01b2*/ 	.byte	0x09
	.zero		1


	//   ....[15]....
        /*01b4*/ 	.word	0x000008b0
        /*01b8*/ 	.word	0x000000ff
        /*01bc*/ 	.word	0x00000078
        /*01c0*/ 	.short	0x0100
        /*01c2*/ 	.byte	0x09
	.zero		1


	//   ....[16]....
        /*01c4*/ 	.word	0x00001660
        /*01c8*/ 	.word	0x000000a1
        /*01cc*/ 	.word	0x00000000
        /*01d0*/ 	.short	0x010a
        /*01d2*/ 	.byte	0x2a
	.zero		1


	//   ....[17]....
        /*01d4*/ 	.word	0x00001810
        /*01d8*/ 	.word	0x00000003
        /*01dc*/ 	.word	0x00000000
        /*01e0*/ 	.short	0x010a
        /*01e2*/ 	.byte	0x3f
	.zero		1


	//   ....[18]....
        /*01e4*/ 	.word	0x00001870
        /*01e8*/ 	.word	0x00000003
        /*01ec*/ 	.word	0x00000000
        /*01f0*/ 	.short	0x010a
        /*01f2*/ 	.byte	0x3f
	.zero		1


	//   ....[19]....
        /*01f4*/ 	.word	0x00001bd0
        /*01f8*/ 	.word	0x000000ff
        /*01fc*/ 	.word	0x00000000
        /*0200*/ 	.short	0x010a
        /*0202*/ 	.byte	0x04
	.zero		1


	//   ....[20]....
        /*0204*/ 	.word	0x00001c10
        /*0208*/ 	.word	0x000000ff
        /*020c*/ 	.word	0x00000000
        /*0210*/ 	.short	0x010a
        /*0212*/ 	.byte	0x04
	.zero		1


	//   ....[21]....
        /*0214*/ 	.word	0x00001e70
        /*0218*/ 	.word	0x00000005
        /*021c*/ 	.word	0x00000000
        /*0220*/ 	.short	0x0101
        /*0222*/ 	.byte	0x3f
	.zero		1


	//   ....[22]....
        /*0224*/ 	.word	0x00001f70
        /*0228*/ 	.word	0x000000a0
        /*022c*/ 	.word	0x00000000
        /*0230*/ 	.short	0x0101
        /*0232*/ 	.byte	0x2d
	.zero		1


	//   ....[23]....
        /*0234*/ 	.word	0x00002070
        /*0238*/ 	.word	0x00000003
        /*023c*/ 	.word	0x00000000
        /*0240*/ 	.short	0x0101
        /*0242*/ 	.byte	0x3f
	.zero		1


	//   ....[24]....
        /*0244*/ 	.word	0x00002130
        /*0248*/ 	.word	0x000000a1
        /*024c*/ 	.word	0x00000010
        /*0250*/ 	.short	0x010a
        /*0252*/ 	.byte	0x2a
	.zero		1


	//   ....[25]....
        /*0254*/ 	.word	0x00008580
        /*0258*/ 	.word	0x000000a2
        /*025c*/ 	.word	0x00000000
        /*0260*/ 	.short	0x0101
        /*0262*/ 	.byte	0x2d
	.zero		1


	//   ....[26]....
        /*0264*/ 	.word	0x00008f30
        /*0268*/ 	.word	0x0000000d
        /*026c*/ 	.word	0x00000028
        /*0270*/ 	.short	0x010a
        /*0272*/ 	.byte	0x3f
	.zero		1


	//   ....[27]....
        /*0274*/ 	.word	0x000092f0
        /*0278*/ 	.word	0x00000005
        /*027c*/ 	.word	0x00000088
        /*0280*/ 	.short	0x0101
        /*0282*/ 	.byte	0x3f
	.zero		1


	//   ....[28]....
        /*0284*/ 	.word	0x00009a80
        /*0288*/ 	.word	0x00000007
        /*028c*/ 	.word	0x00000000
        /*0290*/ 	.short	0x010a
        /*0292*/ 	.byte	0x3f
	.zero		1


	//   ....[29]....
        /*0294*/ 	.word	0x00009b00
        /*0298*/ 	.word	0x00000008
        /*029c*/ 	.word	0x00000000
        /*02a0*/ 	.short	0x010a
        /*02a2*/ 	.byte	0x3f
	.zero		1


	//   ....[30]....
        /*02a4*/ 	.word	0x00009b90
        /*02a8*/ 	.word	0x00000009
        /*02ac*/ 	.word	0x00000000
        /*02b0*/ 	.short	0x010a
        /*02b2*/ 	.byte	0x3f
	.zero		1


	//   ....[31]....
        /*02b4*/ 	.word	0x00009c20
        /*02b8*/ 	.word	0x00000006
        /*02bc*/ 	.word	0x00000000
        /*02c0*/ 	.short	0x010a
        /*02c2*/ 	.byte	0x3f
	.zero		1


	//   ....[32]....
        /*02c4*/ 	.word	0x00009cb0
        /*02c8*/ 	.word	0x00000003
        /*02cc*/ 	.word	0x00000000
        /*02d0*/ 	.short	0x010a
        /*02d2*/ 	.byte	0x3f
	.zero		1


	//   ....[33]....
        /*02d4*/ 	.word	0x00009d10
        /*02d8*/ 	.word	0x0000009f
        /*02dc*/ 	.word	0x00000000
        /*02e0*/ 	.short	0x010a
        /*02e2*/ 	.byte	0x3f
	.zero		1


	//   ....[34]....
        /*02e4*/ 	.word	0x00009d60
        /*02e8*/ 	.word	0x00000003
        /*02ec*/ 	.word	0x00000000
        /*02f0*/ 	.short	0x010a
        /*02f2*/ 	.byte	0x3f
	.zero		1


	//   ....[35]....
        /*02f4*/ 	.word	0x00009dc0
        /*02f8*/ 	.word	0x00000005
        /*02fc*/ 	.word	0x00000000
        /*0300*/ 	.short	0x010a
        /*0302*/ 	.byte	0x3f
	.zero		1


	//   ....[36]....
        /*0304*/ 	.word	0x00009e10
        /*0308*/ 	.word	0x0000009f
        /*030c*/ 	.word	0x00000010
        /*0310*/ 	.short	0x010a
        /*0312*/ 	.byte	0x3f
	.zero		1


	//   ....[37]....
        /*0314*/ 	.word	0x00009ee0
        /*0318*/ 	.word	0x0000000d
        /*031c*/ 	.word	0x00000028
        /*0320*/ 	.short	0x010a
        /*0322*/ 	.byte	0x3f
	.zero		1


	//   ....[38]....
        /*0324*/ 	.word	0x00009fb0
        /*0328*/ 	.word	0x00000007
        /*032c*/ 	.word	0x00000000
        /*0330*/ 	.short	0x010a
        /*0332*/ 	.byte	0x3f
	.zero		1


	//   ....[39]....
        /*0334*/ 	.word	0x0000a000
        /*0338*/ 	.word	0x00000008
        /*033c*/ 	.word	0x00000000
        /*0340*/ 	.short	0x010a
        /*0342*/ 	.byte	0x3f
	.zero		1


	//   ....[40]....
        /*0344*/ 	.word	0x0000a050
        /*0348*/ 	.word	0x00000009
        /*034c*/ 	.word	0x00000000
        /*0350*/ 	.short	0x010a
        /*0352*/ 	.byte	0x3f
	.zero		1


	//   ....[41]....
        /*0354*/ 	.word	0x0000a0a0
        /*0358*/ 	.word	0x00000006
        /*035c*/ 	.word	0x00000000
        /*0360*/ 	.short	0x010a
        /*0362*/ 	.byte	0x3f
	.zero		1


	//----- nvinfo : EIATTR_NUM_MBARRIERS
	.align		4
.L_37:
        /*0364*/ 	.byte	0x03, 0x38
        /*0366*/ 	.short	0x0010


	//----- nvinfo : EIATTR_EXIT_INSTR_OFFSETS
	.align		4
        /*0368*/ 	.byte	0x04, 0x1c
        /*036a*/ 	.short	(.L_39 - .L_38)


	//   ....[0]....
.L_38:
        /*036c*/ 	.word	0x000013a0


	//   ....[1]....
        /*0370*/ 	.word	0x00001400


	//   ....[2]....
        /*0374*/ 	.word	0x00008c10


	//   ....[3]....
        /*0378*/ 	.word	0x00008c40


	//   ....[4]....
        /*037c*/ 	.word	0x00009d00


	//----- nvinfo : EIATTR_MAX_THREADS
	.align		4
.L_39:
        /*0380*/ 	.byte	0x04, 0x05
        /*0382*/ 	.short	(.L_41 - .L_40)
.L_40:
        /*0384*/ 	.word	0x00000180
        /*0388*/ 	.word	0x00000001
        /*038c*/ 	.word	0x00000001


	//----- nvinfo : EIATTR_CRS_STACK_SIZE
	.align		4
.L_41:
        /*0390*/ 	.byte	0x04, 0x1e
        /*0392*/ 	.short	(.L_43 - .L_42)
.L_42:
        /*0394*/ 	.word	0x00000000


	//----- nvinfo : EIATTR_CBANK_PARAM_SIZE
	.align		4
.L_43:
        /*0398*/ 	.byte	0x03, 0x19
        /*039a*/ 	.short	0x0470


	//----- nvinfo : EIATTR_PARAM_CBANK
	.align		4
        /*039c*/ 	.byte	0x04, 0x0a
        /*039e*/ 	.short	(.L_45 - .L_44)
	.align		4
.L_44:
        /*03a0*/ 	.word	index@(.nv.constant0._ZN7cutlass13device_kernelINS_4gemm6kernel13GemmUniversalIN4cute5tupleIJiiiiEEENS1_10collective13CollectiveMmaINS1_34MainloopSm90TmaGmmaWarpSpecializedILi5ENS5_IJNS4_1CILi1EEENSA_ILi2EEESB_EEENS1_32KernelTmaWarpSpecializedPingpongEEENS5_IJNSA_ILi64EEENSA_ILi256EEENSA_ILi128EEEEEEaNS5_IJlSB_lEEEaSK_NS4_8TiledMMAINS4_8MMA_AtomIJNS4_4SM904GMMA27MMA_64x256x32_S32S8S8_SS_TNEEEENS4_6LayoutINS5_IJSB_SB_SB_EEENS5_IJNSA_ILi0EEEST_ST_EEEEENS5_IJNS4_10UnderscoreESW_SW_EEEEENS4_23SM90_TMA_LOAD_MULTICASTENS4_14ComposedLayoutINS4_7SwizzleILi3ELi4ELi3EEENS4_18smem_ptr_flag_bitsILi8EEENSR_INS5_IJNSA_ILi8EEESI_EEENS5_IJSI_SB_EEEEEEEvNS4_8identityENS4_13SM90_TMA_LOADES19_vS1A_EENS_8epilogue10collective6detail29Sm90TmaWarpSpecializedAdapterINS1E_15DefaultEpilogueIaSK_SK_NS1D_6thread17LinearCombinationIaLi1EiiLNS1I_9ScaleType4KindE0ELNS_15FloatRoundStyleE2EaEENS1_15EpilogueDefaultEEEEEvvEEEEvNT_6ParamsE)
        /*03a4*/ 	.short	0x0210
        /*03a6*/ 	.short	0x0470


	//----- nvinfo : EIATTR_SW_WAR
	.align		4
.L_45:
        /*03a8*/ 	.byte	0x04, 0x36
        /*03aa*/ 	.short	(.L_47 - .L_46)
.L_46:
        /*03ac*/ 	.word	0x00000008
.L_47:


//--------------------- .nv.callgraph             --------------------------
	.section	.nv.callgraph,"",@"SHT_CUDA_CALLGRAPH"
	.align	4
	.sectionentsize	8
	.align		4
        /*0000*/ 	.word	0x00000000
	.align		4
        /*0004*/ 	.word	0xffffffff
	.align		4
        /*0008*/ 	.word	index@(_ZN7cutlass13device_kernelINS_4gemm6kernel13GemmUniversalIN4cute5tupleIJiiiiEEENS1_10collective13CollectiveMmaINS1_34MainloopSm90TmaGmmaWarpSpecializedILi5ENS5_IJNS4_1CILi1EEENSA_ILi2EEESB_EEENS1_32KernelTmaWarpSpecializedPingpongEEENS5_IJNSA_ILi64EEENSA_ILi256EEENSA_ILi128EEEEEEaNS5_IJlSB_lEEEaSK_NS4_8TiledMMAINS4_8MMA_AtomIJNS4_4SM904GMMA27MMA_64x256x32_S32S8S8_SS_TNEEEENS4_6LayoutINS5_IJSB_SB_SB_EEENS5_IJNSA_ILi0EEEST_ST_EEEEENS5_IJNS4_10UnderscoreESW_SW_EEEEENS4_23SM90_TMA_LOAD_MULTICASTENS4_14ComposedLayoutINS4_7SwizzleILi3ELi4ELi3EEENS4_18smem_ptr_flag_bitsILi8EEENSR_INS5_IJNSA_ILi8EEESI_EEENS5_IJSI_SB_EEEEEEEvNS4_8identityENS4_13SM90_TMA_LOADES19_vS1A_EENS_8epilogue10collective6detail29Sm90TmaWarpSpecializedAdapterINS1E_15DefaultEpilogueIaSK_SK_NS1D_6thread17LinearCombinationIaLi1EiiLNS1I_9ScaleType4KindE0ELNS_15FloatRoundStyleE2EaEENS1_15EpilogueDefaultEEEEEvvEEEEvNT_6ParamsE)
	.align		4
        /*000c*/ 	.word	index@(__assertfail)
	.align		4
        /*0010*/ 	.word	0x00000000
	.align		4
        /*0014*/ 	.word	0xfffffffe
	.align		4
        /*0018*/ 	.word	0x00000000
	.align		4
        /*001c*/ 	.word	0xfffffffd
	.align		4
        /*0020*/ 	.word	0x00000000
	.align		4
        /*0024*/ 	.word	0xfffffffc


//--------------------- .nv.constant4             --------------------------
	.section	.nv.constant4,"a",@progbits
	.align	8
	.align		8
.nv.constant4:
        /*0000*/ 	.dword	__assertfail
	.align		8
        /*0008*/ 	.dword	__unnamed_1
	.align		8
        /*0010*/ 	.dword	_ZN39_INTERNAL_ebe62f04_4_k_cu_135a808b_41654cuda3std3__45__cpo5beginE
	.align		8
        /*0018*/ 	.dword	_ZN39_INTERNAL_ebe62f04_4_k_cu_135a808b_41654cuda3std3__45__cpo3endE
	.align		8
        /*0020*/ 	.dword	_ZN39_INTERNAL_ebe62f04_4_k_cu_135a808b_41654cuda3std3__45__cpo6cbeginE
	.align		8
        /*0028*/ 	.dword	_ZN39_INTERNAL_ebe62f04_4_k_cu_135a808b_41654cuda3std3__45__cpo4cendE
	.align		8
        /*0030*/ 	.dword	_ZN39_INTERNAL_ebe62f04_4_k_cu_135a808b_41654cuda3std3__441_GLOBAL__N__ebe62f04_4_k_cu_135a808b_41656ignoreE
	.align		8
        /*0038*/ 	.dword	_ZN39_INTERNAL_ebe62f04_4_k_cu_135a808b_41654cuda3std3__419piecewise_constructE
	.align		8
        /*0040*/ 	.dword	_ZN39_INTERNAL_ebe62f04_4_k_cu_135a808b_41654cuda3std3__48in_placeE
	.align		8
        /*0048*/ 	.dword	_ZN39_INTERNAL_ebe62f04_4_k_cu_135a808b_41654cuda3std6ranges3__45__cpo4swapE
	.align		8
        /*0050*/ 	.dword	_ZN39_INTERNAL_ebe62f04_4_k_cu_135a808b_41654cuda3std6ranges3__45__cpo9iter_moveE
	.align		8
        /*0058*/ 	.dword	_ZN39_INTERNAL_ebe62f04_4_k_cu_135a808b_41654cute7productE
	.align		8
        /*0060*/ 	.dword	_ZN39_INTERNAL_ebe62f04_4_k_cu_135a808b_41654cute1_E
	.align		8
        /*0068*/ 	.dword	$str$22
	.align		8
        /*0070*/ 	.dword	$str$23


//--------------------- .text._ZN7cutlass13device_kernelINS_4gemm6kernel13GemmUniversalIN4cute5tupleIJiiiiEEENS1_10collective13CollectiveMmaINS1_34MainloopSm90TmaGmmaWarpSpecializedILi5ENS5_IJNS4_1CILi1EEENSA_ILi2EEESB_EEENS1_32KernelTmaWarpSpecializedPingpongEEENS5_IJNSA_ILi64EEENSA_ILi256EEENSA_ILi128EEEEEEaNS5_IJlSB_lEEEaSK_NS4_8TiledMMAINS4_8MMA_AtomIJNS4_4SM904GMMA27MMA_64x256x32_S32S8S8_SS_TNEEEENS4_6LayoutINS5_IJSB_SB_SB_EEENS5_IJNSA_ILi0EEEST_ST_EEEEENS5_IJNS4_10UnderscoreESW_SW_EEEEENS4_23SM90_TMA_LOAD_MULTICASTENS4_14ComposedLayoutINS4_7SwizzleILi3ELi4ELi3EEENS4_18smem_ptr_flag_bitsILi8EEENSR_INS5_IJNSA_ILi8EEESI_EEENS5_IJSI_SB_EEEEEEEvNS4_8identityENS4_13SM90_TMA_LOADES19_vS1A_EENS_8epilogue10collective6detail29Sm90TmaWarpSpecializedAdapterINS1E_15DefaultEpilogueIaSK_SK_NS1D_6thread17LinearCombinationIaLi1EiiLNS1I_9ScaleType4KindE0ELNS_15FloatRoundStyleE2EaEENS1_15EpilogueDefaultEEEEEvvEEEEvNT_6ParamsE --------------------------
	.section	.text._ZN7cutlass13device_kernelINS_4gemm6kernel13GemmUniversalIN4cute5tupleIJiiiiEEENS1_10collective13CollectiveMmaINS1_34MainloopSm90TmaGmmaWarpSpecializedILi5ENS5_IJNS4_1CILi1EEENSA_ILi2EEESB_EEENS1_32KernelTmaWarpSpecializedPingpongEEENS5_IJNSA_ILi64EEENSA_ILi256EEENSA_ILi128EEEEEEaNS5_IJlSB_lEEEaSK_NS4_8TiledMMAINS4_8MMA_AtomIJNS4_4SM904GMMA27MMA_64x256x32_S32S8S8_SS_TNEEEENS4_6LayoutINS5_IJSB_SB_SB_EEENS5_IJNSA_ILi0EEEST_ST_EEEEENS5_IJNS4_10UnderscoreESW_SW_EEEEENS4_23SM90_TMA_LOAD_MULTICASTENS4_14ComposedLayoutINS4_7SwizzleILi3ELi4ELi3EEENS4_18smem_ptr_flag_bitsILi8EEENSR_INS5_IJNSA_ILi8EEESI_EEENS5_IJSI_SB_EEEEEEEvNS4_8identityENS4_13SM90_TMA_LOADES19_vS1A_EENS_8epilogue10collective6detail29Sm90TmaWarpSpecializedAdapterINS1E_15DefaultEpilogueIaSK_SK_NS1D_6thread17LinearCombinationIaLi1EiiLNS1I_9ScaleType4KindE0ELNS_15FloatRoundStyleE2EaEENS1_15EpilogueDefaultEEEEEvvEEEEvNT_6ParamsE,"ax",@progbits
	.align	128
.text._ZN7cutlass13device_kernelINS_4gemm6kernel13GemmUniversalIN4cute5tupleIJiiiiEEENS1_10collective13CollectiveMmaINS1_34MainloopSm90TmaGmmaWarpSpecializedILi5ENS5_IJNS4_1CILi1EEENSA_ILi2EEESB_EEENS1_32KernelTmaWarpSpecializedPingpongEEENS5_IJNSA_ILi64EEENSA_ILi256EEENSA_ILi128EEEEEEaNS5_IJlSB_lEEEaSK_NS4_8TiledMMAINS4_8MMA_AtomIJNS4_4SM904GMMA27MMA_64x256x32_S32S8S8_SS_TNEEEENS4_6LayoutINS5_IJSB_SB_SB_EEENS5_IJNSA_ILi0EEEST_ST_EEEEENS5_IJNS4_10UnderscoreESW_SW_EEEEENS4_23SM90_TMA_LOAD_MULTICASTENS4_14ComposedLayoutINS4_7SwizzleILi3ELi4ELi3EEENS4_18smem_ptr_flag_bitsILi8EEENSR_INS5_IJNSA_ILi8EEESI_EEENS5_IJSI_SB_EEEEEEEvNS4_8identityENS4_13SM90_TMA_LOADES19_vS1A_EENS_8epilogue10collective6detail29Sm90TmaWarpSpecializedAdapterINS1E_15DefaultEpilogueIaSK_SK_NS1D_6thread17LinearCombinationIaLi1EiiLNS1I_9ScaleType4KindE0ELNS_15FloatRoundStyleE2EaEENS1_15EpilogueDefaultEEEEEvvEEEEvNT_6ParamsE:
        .type           _ZN7cutlass13device_kernelINS_4gemm6kernel13GemmUniversalIN4cute5tupleIJiiiiEEENS1_10collective13CollectiveMmaINS1_34MainloopSm90TmaGmmaWarpSpecializedILi5ENS5_IJNS4_1CILi1EEENSA_ILi2EEESB_EEENS1_32KernelTmaWarpSpecializedPingpongEEENS5_IJNSA_ILi64EEENSA_ILi256EEENSA_ILi128EEEEEEaNS5_IJlSB_lEEEaSK_NS4_8TiledMMAINS4_8MMA_AtomIJNS4_4SM904GMMA27MMA_64x256x32_S32S8S8_SS_TNEEEENS4_6LayoutINS5_IJSB_SB_SB_EEENS5_IJNSA_ILi0EEEST_ST_EEEEENS5_IJNS4_10UnderscoreESW_SW_EEEEENS4_23SM90_TMA_LOAD_MULTICASTENS4_14ComposedLayoutINS4_7SwizzleILi3ELi4ELi3EEENS4_18smem_ptr_flag_bitsILi8EEENSR_INS5_IJNSA_ILi8EEESI_EEENS5_IJSI_SB_EEEEEEEvNS4_8identityENS4_13SM90_TMA_LOADES19_vS1A_EENS_8epilogue10collective6detail29Sm90TmaWarpSpecializedAdapterINS1E_15DefaultEpilogueIaSK_SK_NS1D_6thread17LinearCombinationIaLi1EiiLNS1I_9ScaleType4KindE0ELNS_15FloatRoundStyleE2EaEENS1_15EpilogueDefaultEEEEEvvEEEEvNT_6ParamsE,@function
        .size           _ZN7cutlass13device_kernelINS_4gemm6kernel13GemmUniversalIN4cute5tupleIJiiiiEEENS1_10collective13CollectiveMmaINS1_34MainloopSm90TmaGmmaWarpSpecializedILi5ENS5_IJNS4_1CILi1EEENSA_ILi2EEESB_EEENS1_32KernelTmaWarpSpecializedPingpongEEENS5_IJNSA_ILi64EEENSA_ILi256EEENSA_ILi128EEEEEEaNS5_IJlSB_lEEEaSK_NS4_8TiledMMAINS4_8MMA_AtomIJNS4_4SM904GMMA27MMA_64x256x32_S32S8S8_SS_TNEEEENS4_6LayoutINS5_IJSB_SB_SB_EEENS5_IJNSA_ILi0EEEST_ST_EEEEENS5_IJNS4_10UnderscoreESW_SW_EEEEENS4_23SM90_TMA_LOAD_MULTICASTENS4_14ComposedLayoutINS4_7SwizzleILi3ELi4ELi3EEENS4_18smem_ptr_flag_bitsILi8EEENSR_INS5_IJNSA_ILi8EEESI_EEENS5_IJSI_SB_EEEEEEEvNS4_8identityENS4_13SM90_TMA_LOADES19_vS1A_EENS_8epilogue10collective6detail29Sm90TmaWarpSpecializedAdapterINS1E_15DefaultEpilogueIaSK_SK_NS1D_6thread17LinearCombinationIaLi1EiiLNS1I_9ScaleType4KindE0ELNS_15FloatRoundStyleE2EaEENS1_15EpilogueDefaultEEEEEvvEEEEvNT_6ParamsE,(.L_x_335 - _ZN7cutlass13device_kernelINS_4gemm6kernel13GemmUniversalIN4cute5tupleIJiiiiEEENS1_10collective13CollectiveMmaINS1_34MainloopSm90TmaGmmaWarpSpecializedILi5ENS5_IJNS4_1CILi1EEENSA_ILi2EEESB_EEENS1_32KernelTmaWarpSpecializedPingpongEEENS5_IJNSA_ILi64EEENSA_ILi256EEENSA_ILi128EEEEEEaNS5_IJlSB_lEEEaSK_NS4_8TiledMMAINS4_8MMA_AtomIJNS4_4SM904GMMA27MMA_64x256x32_S32S8S8_SS_TNEEEENS4_6LayoutINS5_IJSB_SB_SB_EEENS5_IJNSA_ILi0EEEST_ST_EEEEENS5_IJNS4_10UnderscoreESW_SW_EEEEENS4_23SM90_TMA_LOAD_MULTICASTENS4_14ComposedLayoutINS4_7SwizzleILi3ELi4ELi3EEENS4_18smem_ptr_flag_bitsILi8EEENSR_INS5_IJNSA_ILi8EEESI_EEENS5_IJSI_SB_EEEEEEEvNS4_8identityENS4_13SM90_TMA_LOADES19_vS1A_EENS_8epilogue10collective6detail29Sm90TmaWarpSpecializedAdapterINS1E_15DefaultEpilogueIaSK_SK_NS1D_6thread17LinearCombinationIaLi1EiiLNS1I_9ScaleType4KindE0ELNS_15FloatRoundStyleE2EaEENS1_15EpilogueDefaultEEEEEvvEEEEvNT_6ParamsE)
        .other          _ZN7cutlass13device_kernelINS_4gemm6kernel13GemmUniversalIN4cute5tupleIJiiiiEEENS1_10collective13CollectiveMmaINS1_34MainloopSm90TmaGmmaWarpSpecializedILi5ENS5_IJNS4_1CILi1EEENSA_ILi2EEESB_EEENS1_32KernelTmaWarpSpecializedPingpongEEENS5_IJNSA_ILi64EEENSA_ILi256EEENSA_ILi128EEEEEEaNS5_IJlSB_lEEEaSK_NS4_8TiledMMAINS4_8MMA_AtomIJNS4_4SM904GMMA27MMA_64x256x32_S32S8S8_SS_TNEEEENS4_6LayoutINS5_IJSB_SB_SB_EEENS5_IJNSA_ILi0EEEST_ST_EEEEENS5_IJNS4_10UnderscoreESW_SW_EEEEENS4_23SM90_TMA_LOAD_MULTICASTENS4_14ComposedLayoutINS4_7SwizzleILi3ELi4ELi3EEENS4_18smem_ptr_flag_bitsILi8EEENSR_INS5_IJNSA_ILi8EEESI_EEENS5_IJSI_SB_EEEEEEEvNS4_8identityENS4_13SM90_TMA_LOADES19_vS1A_EENS_8epilogue10collective6detail29Sm90TmaWarpSpecializedAdapterINS1E_15DefaultEpilogueIaSK_SK_NS1D_6thread17LinearCombinationIaLi1EiiLNS1I_9ScaleType4KindE0ELNS_15FloatRoundStyleE2EaEENS1_15EpilogueDefaultEEEEEvvEEEEvNT_6ParamsE,@"STO_CUDA_ENTRY STV_DEFAULT"
_ZN7cutlass13device_kernelINS_4gemm6kernel13GemmUniversalIN4cute5tupleIJiiiiEEENS1_10collective13CollectiveMmaINS1_34MainloopSm90TmaGmmaWarpSpecializedILi5ENS5_IJNS4_1CILi1EEENSA_ILi2EEESB_EEENS1_32KernelTmaWarpSpecializedPingpongEEENS5_IJNSA_ILi64EEENSA_ILi256EEENSA_ILi128EEEEEEaNS5_IJlSB_lEEEaSK_NS4_8TiledMMAINS4_8MMA_AtomIJNS4_4SM904GMMA27MMA_64x256x32_S32S8S8_SS_TNEEEENS4_6LayoutINS5_IJSB_SB_SB_EEENS5_IJNSA_ILi0EEEST_ST_EEEEENS5_IJNS4_10UnderscoreESW_SW_EEEEENS4_23SM90_TMA_LOAD_MULTICASTENS4_14ComposedLayoutINS4_7SwizzleILi3ELi4ELi3EEENS4_18smem_ptr_flag_bitsILi8EEENSR_INS5_IJNSA_ILi8EEESI_EEENS5_IJSI_SB_EEEEEEEvNS4_8identityENS4_13SM90_TMA_LOADES19_vS1A_EENS_8epilogue10collective6detail29Sm90TmaWarpSpecializedAdapterINS1E_15DefaultEpilogueIaSK_SK_NS1D_6thread17LinearCombinationIaLi1EiiLNS1I_9ScaleType4KindE0ELNS_15FloatRoundStyleE2EaEENS1_15EpilogueDefaultEEEEEvvEEEEvNT_6ParamsE:
[----:B------:R-:W0:Y:S02]  /*0000*/  LDC R1, c[0x0][0x28] ;  /* 0x00000a00ff017b82 */ /* 0x000e240000000800 */
[----:B0-----:R-:W-:Y:S01]  /*0010*/  VIADD R1, R1, 0xfffffff8 ;  /* 0xfffffff801017836 */ /* 0x001fe20000000000 */
[----:B------:R-:W0:Y:S01]  /*0020*/  S2R R4, SR_TID.X ;  /* 0x0000000000047919 */ /* 0x000e220000002100 */
[----:B------:R-:W-:Y:S01]  /*0030*/  ELECT P0, URZ, PT ;  /* 0x00000000003f782f */ /* 0x000fe20003800000 */
[----:B------:R-:W-:Y:S01]  /*0040*/  BSSY B0, `(.L_x_0) ;  /* 0x000000f000007945 */ /* 0x000fe20003800000 */
[--C-:B0-----:R-:W-:Y:S02]  /*0050*/  SHF.R.U32.HI R2, RZ, 0x5, R4.reuse ;  /* 0x00000005ff027819 */ /* 0x101fe40000011604 */
[----:B------:R-:W-:-:S03]  /*0060*/  SHF.R.U32.HI R7, RZ, 0x7, R4 ;  /* 0x00000007ff077819 */ /* 0x000fc60000011604 */
[----:B------:R-:W0:Y:S04]  /*0070*/  SHFL.IDX PT, R5, R2, RZ, 0x1f ;  /* 0x00001fff02057589 */ /* 0x000e2800000e0000 */
[----:B------:R1:W2:Y:S01]  /*0080*/  SHFL.IDX PT, R10, R7, RZ, 0x1f ;  /* 0x00001fff070a7589 */ /* 0x0002a200000e0000 */
[----:B0-----:R-:W-:-:S13]  /*0090*/  ISETP.NE.OR P0, PT, R5, RZ, !P0 ;  /* 0x000000ff0500720c */ /* 0x001fda0004705670 */
[----:B-12---:R-:W-:Y:S05]  /*00a0*/  @P0 BRA `(.L_x_1) ;  /* 0x0000000000200947 */ /* 0x006fea0003800000 */
[----:B------:R-:W-:Y:S02]  /*00b0*/  ULDC.64 UR4, c[0x0][0x198] ;  /* 0x0000660000047ab9 */ /* 0x000fe40000000a00 */
[----:B------:R-:W-:Y:S02]  /*00c0*/  UIADD3 UR6, UP0, UR4, 0xf0, URZ ;  /* 0x000000f004067890 */ /* 0x000fe4000ff1e03f */
[----:B------:R-:W-:Y:S02]  /*00d0*/  UIADD3 UR4, UP1, UR4, 0x1f0, URZ ;  /* 0x000001f004047890 */ /* 0x000fe4000ff3e03f */
[----:B------:R-:W-:Y:S02]  /*00e0*/  UIADD3.X UR7, URZ, UR5, URZ, UP0, !UPT ;  /* 0x000000053f077290 */ /* 0x000fe400087fe43f */
[----:B------:R-:W-:-:S07]  /*00f0*/  UIADD3.X UR5, URZ, UR5, URZ, UP1, !UPT ;  /* 0x000000053f057290 */ /* 0x000fce0008ffe43f */
[----:B------:R0:W-:Y:S02]  /*0100*/  UTMACCTL.PF [UR6] ;  /* 0x00000000060079b9 */ /* 0x0001e40008040000 */
[----:B------:R0:W-:Y:S02]  /*0110*/  UTMACCTL.PF [UR4] ;  /* 0x00000000040079b9 */ /* 0x0001e40008040000 */
[----:B0-----:R-:W-:Y:S01]  /*0120*/  NOP ;  /* 0x0000000000007918 */ /* 0x001fe20000000000 */
.L_x_1:
[----:B------:R-:W-:Y:S05]  /*0130*/  BSYNC B0 ;  /* 0x0000000000007941 */ /* 0x000fea0003800000 */
.L_x_0:
[----:B------:R-:W0:Y:S02]  /*0140*/  SHFL.IDX PT, R8, R2, RZ, 0x1f ;  /* 0x00001fff02087589 */ /* 0x000e2400000e0000 */
[----:B0-----:R-:W-:-:S13]  /*0150*/  ISETP.NE.AND P0, PT, R8, RZ, PT ;  /* 0x000000ff0800720c */ /* 0x001fda0003f05270 */
[----:B------:R-:W-:Y:S05]  /*0160*/  @P0 BRA `(.L_x_2) ;  /* 0x0000000000600947 */ /* 0x000fea0003800000 */
[----:B------:R-:W0:Y:S01]  /*0170*/  S2UR UR8, SR_CgaCtaId ;  /* 0x00000000000879c3 */ /* 0x000e220000008800 */
[----:B------:R-:W-:Y:S01]  /*0180*/  UMOV UR4, 0x400 ;  /* 0x0000040000047882 */ /* 0x000fe20000000000 */
[----:B------:R-:W-:Y:S01]  /*0190*/  UMOV UR5, 0x1 ;  /* 0x0000000100057882 */ /* 0x000fe20000000000 */
[----:B------:R-:W-:Y:S01]  /*01a0*/  UMOV UR6, 0x2 ;  /* 0x0000000200067882 */ /* 0x000fe20000000000 */
[----:B------:R-:W-:Y:S01]  /*01b0*/  ELECT P0, URZ, PT ;  /* 0x00000000003f782f */ /* 0x000fe20003800000 */
[----:B------:R-:W-:-:S04]  /*01c0*/  UIADD3 UR6, -UR6, 0x100000, URZ ;  /* 0x0010000006067890 */ /* 0x000fc8000fffe13f */
[----:B------:R-:W-:Y:S02]  /*01d0*/  USHF.L.U32 UR7, UR6, 0xb, URZ ;  /* 0x0000000b06077899 */ /* 0x000fe4000800063f */
[----:B------:R-:W-:Y:S02]  /*01e0*/  USHF.L.U32 UR6, UR6, 0x1, URZ ;  /* 0x0000000106067899 */ /* 0x000fe4000800063f */
[----:B0-----:R-:W-:Y:S02]  /*01f0*/  ULEA UR8, UR8, UR4, 0x18 ;  /* 0x0000000408087291 */ /* 0x001fe4000f8ec03f */
[----:B------:R-:W-:-:S04]  /*0200*/  UIADD3 UR4, -UR5, 0x100000, URZ ;  /* 0x0010000005047890 */ /* 0x000fc8000fffe13f */
[----:B------:R-:W-:Y:S02]  /*0210*/  USHF.L.U32 UR5, UR4, 0xb, URZ ;  /* 0x0000000b04057899 */ /* 0x000fe4000800063f */
[----:B------:R-:W-:Y:S01]  /*0220*/  USHF.L.U32 UR4, UR4, 0x1, URZ ;  /* 0x0000000104047899 */ /* 0x000fe2000800063f */
[----:B------:R-:W0:Y:S11]  /*0230*/  FENCE.VIEW.ASYNC.S ;  /* 0x00000000000073c6 */ /* 0x000e360000000000 */
[----:B0-----:R0:W1:Y:S01]  /*0240*/  SYNCS.EXCH.64 URZ, [UR8], UR4 ;  /* 0x00000004083f75b2 */ /* 0x0010620008000100 */
[----:B------:R0:W2:Y:S01]  /*0250*/  SYNCS.EXCH.64 URZ, [UR8+0x28], UR6 ;  /* 0x00002806083f75b2 */ /* 0x0000a20008000100 */
[----:B------:R0:W3:Y:S01]  /*0260*/  SYNCS.EXCH.64 URZ, [UR8+0x8], UR4 ;  /* 0x00000804083f75b2 */ /* 0x0000e20008000100 */
[----:B------:R0:W4:Y:S01]  /*0270*/  SYNCS.EXCH.64 URZ, [UR8+0x30], UR6 ;  /* 0x00003006083f75b2 */ /* 0x0001220008000100 */
[----:B------:R0:W0:Y:S01]  /*0280*/  SYNCS.EXCH.64 URZ, [UR8+0x10], UR4 ;  /* 0x00001004083f75b2 */ /* 0x0000220008000100 */
[----:B------:R0:W0:Y:S01]  /*0290*/  SYNCS.EXCH.64 URZ, [UR8+0x38], UR6 ;  /* 0x00003806083f75b2 */ /* 0x0000220008000100 */
[----:B------:R0:W0:Y:S01]  /*02a0*/  SYNCS.EXCH.64 URZ, [UR8+0x18], UR4 ;  /* 0x00001804083f75b2 */ /* 0x0000220008000100 */
[----:B------:R0:W0:Y:S01]  /*02b0*/  SYNCS.EXCH.64 URZ, [UR8+0x40], UR6 ;  /* 0x00004006083f75b2 */ /* 0x0000220008000100 */
[----:B------:R0:W0:Y:S01]  /*02c0*/  SYNCS.EXCH.64 URZ, [UR8+0x20], UR4 ;  /* 0x00002004083f75b2 */ /* 0x0000220008000100 */
[----:B------:R0:W0:Y:S01]  /*02d0*/  SYNCS.EXCH.64 URZ, [UR8+0x48], UR6 ;  /* 0x00004806083f75b2 */ /* 0x0000220008000100 */
[----:B------:R-:W-:Y:S01]  /*02e0*/  NOP ;  /* 0x0000000000007918 */ /* 0x000fe20000000000 */
.L_x_2:
[----:B------:R-:W5:Y:S01]  /*02f0*/  SHFL.IDX PT, R11, R2, RZ, 0x1f ;  /* 0x00001fff020b7589 */ /* 0x000f6200000e0000 */
[----:B------:R-:W1:Y:S01]  /*0300*/  S2UR UR12, SR_CTAID.X ;  /* 0x00000000000c79c3 */ /* 0x000e620000002500 */
[----:B------:R-:W-:Y:S02]  /*0310*/  SHF.R.S32.HI R3, RZ, 0x1f, R4 ;  /* 0x0000001fff037819 */ /* 0x000fe40000011404 */
[----:B------:R-:W-:Y:S01]  /*0320*/  ELECT P0, URZ, PT ;  /* 0x00000000003f782f */ /* 0x000fe20003800000 */
[----:B------:R-:W2:Y:S01]  /*0330*/  SHFL.IDX PT, R9, R2, RZ, 0x1f ;  /* 0x00001fff02097589 */ /* 0x000ea200000e0000 */
[----:B------:R-:W-:Y:S02]  /*0340*/  ELECT P1, URZ, PT ;  /* 0x00000000003f782f */ /* 0x000fe40003820000 */
[----:B------:R-:W-:Y:S01]  /*0350*/  LEA.HI R3, R3, R4, RZ, 0x7 ;  /* 0x0000000403037211 */ /* 0x000fe200078f38ff */
[----:B0-----:R-:W-:Y:S01]  /*0360*/  ULDC UR4, c[0x0][0x150] ;  /* 0x0000540000047ab9 */ /* 0x001fe20000000800 */
[----:B------:R-:W0:Y:S01]  /*0370*/  S2R R6, SR_CTAID.Y ;  /* 0x0000000000067919 */ /* 0x000e220000002600 */
[----:B------:R-:W3:Y:S01]  /*0380*/  LDC R21, c[0x0][0x148] ;  /* 0x00005200ff157b82 */ /* 0x000ee20000000800 */
[----:B------:R-:W-:Y:S01]  /*0390*/  LOP3.LUT R3, R3, 0xffffff80, RZ, 0xc0, !PT ;  /* 0xffffff8003037812 */ /* 0x000fe200078ec0ff */
[----:B------:R-:W-:Y:S01]  /*03a0*/  UMOV UR11, 0x80 ;  /* 0x00000080000b7882 */ /* 0x000fe20000000000 */
[----:B------:R-:W-:Y:S01]  /*03b0*/  NOP ;  /* 0x0000000000007918 */ /* 0x000fe20000000000 */
[----:B------:R-:W-:Y:S01]  /*03c0*/  NOP ;  /* 0x0000000000007918 */ /* 0x000fe20000000000 */
[C---:B------:R-:W-:Y:S01]  /*03d0*/  VIADD R35, R10.reuse, 0xffffffff ;  /* 0xffffffff0a237836 */ /* 0x040fe20000000000 */
[----:B------:R-:W-:Y:S01]  /*03e0*/  ISETP.NE.AND P2, PT, R10, RZ, PT ;  /* 0x000000ff0a00720c */ /* 0x000fe20003f45270 */
[----:B------:R-:W-:Y:S01]  /*03f0*/  IMAD.IADD R3, R4, 0x1, -R3 ;  /* 0x0000000104037824 */ /* 0x000fe200078e0a03 */
[----:B------:R-:W4:Y:S02]  /*0400*/  LDC R15, c[0x0][0x140] ;  /* 0x00005000ff0f7b82 */ /* 0x000f240000000800 */
[----:B------:R-:W-:-:S02]  /*0410*/  ISETP.GE.U32.AND P5, PT, R35, 0x2, PT ;  /* 0x000000022300780c */ /* 0x000fc40003fa6070 */
[----:B------:R-:W-:Y:S02]  /*0420*/  SHF.R.S32.HI R0, RZ, 0x1f, R3 ;  /* 0x0000001fff007819 */ /* 0x000fe40000011403 */
[----:B-----5:R-:W-:Y:S02]  /*0430*/  ISETP.NE.OR P0, PT, R11, RZ, !P0 ;  /* 0x000000ff0b00720c */ /* 0x020fe40004705670 */
[----:B------:R-:W5:Y:S01]  /*0440*/  LDC R14, c[0x0][0x144] ;  /* 0x00005100ff0e7b82 */ /* 0x000f620000000800 */
[----:B------:R-:W-:Y:S02]  /*0450*/  SHF.R.S32.HI R11, RZ, 0x1f, R8 ;  /* 0x0000001fff0b7819 */ /* 0x000fe40000011408 */
[----:B--2---:R-:W-:Y:S02]  /*0460*/  ISETP.NE.OR P1, PT, R9, RZ, !P1 ;  /* 0x000000ff0900720c */ /* 0x004fe40004f25670 */
[----:B------:R-:W-:Y:S02]  /*0470*/  LEA.HI R11, R11, R8, RZ, 0x2 ;  /* 0x000000080b0b7211 */ /* 0x000fe400078f10ff */
[----:B-1----:R-:W-:-:S02]  /*0480*/  I2FP.F32.U32 R13, UR12 ;  /* 0x0000000c000d7c45 */ /* 0x002fc40008201000 */
[----:B------:R-:W-:Y:S02]  /*0490*/  LOP3.LUT R11, R11, 0x3ffffffc, RZ, 0xc0, !PT ;  /* 0x3ffffffc0b0b7812 */ /* 0x000fe400078ec0ff */
[----:B------:R-:W-:Y:S01]  /*04a0*/  LEA.HI R2, R0, R3, RZ, 0x3 ;  /* 0x0000000300027211 */ /* 0x000fe200078f18ff */
[----:B------:R-:W-:Y:S01]  /*04b0*/  VOTEU.ALL UP0, P0 ;  /* 0x00000000003f7886 */ /* 0x000fe20000000000 */
[----:B------:R-:W-:Y:S01]  /*04c0*/  FMUL R13, R13, UR4 ;  /* 0x000000040d0d7c20 */ /* 0x000fe20008400000 */
[----:B------:R-:W-:Y:S01]  /*04d0*/  IMAD.IADD R11, R8, 0x1, -R11 ;  /* 0x00000001080b7824 */ /* 0x000fe200078e0a0b */
[----:B0-----:R-:W-:Y:S01]  /*04e0*/  I2FP.F32.U32 R8, R6 ;  /* 0x0000000600087245 */ /* 0x001fe20000201000 */
[----:B------:R-:W-:Y:S01]  /*04f0*/  VOTEU.ALL UP1, P1 ;  /* 0x00000000003f7886 */ /* 0x000fe20000820000 */
[----:B------:R-:W0:Y:S01]  /*0500*/  @!UP0 S2UR UR7, SR_CgaCtaId ;  /* 0x00000000000789c3 */ /* 0x000e220000008800 */
[----:B------:R-:W-:Y:S01]  /*0510*/  ULDC UR4, c[0x0][0x154] ;  /* 0x0000550000047ab9 */ /* 0x000fe20000000800 */
[--C-:B------:R-:W-:Y:S01]  /*0520*/  SHF.R.S32.HI R9, RZ, 0x3, R2.reuse ;  /* 0x00000003ff097819 */ /* 0x100fe20000011402 */
[----:B------:R-:W-:Y:S01]  /*0530*/  FMUL R8, R8, UR4 ;  /* 0x0000000408087c20 */ /* 0x000fe20008400000 */
[----:B------:R-:W-:Y:S01]  /*0540*/  SHF.R.S32.HI R12, RZ, 0x1f, R2 ;  /* 0x0000001fff0c7819 */ /* 0x000fe20000011402 */
[----:B------:R-:W1:Y:S01]  /*0550*/  F2I.U32.TRUNC.NTZ R13, R13 ;  /* 0x0000000d000d7305 */ /* 0x000e62000020f000 */
[----:B------:R-:W-:Y:S01]  /*0560*/  SHF.R.S32.HI R2, RZ, 0x1f, R5 ;  /* 0x0000001fff027819 */ /* 0x000fe20000011405 */
[----:B------:R-:W-:Y:S01]  /*0570*/  UMOV UR4, 0x20 ;  /* 0x0000002000047882 */ /* 0x000fe20000000000 */
[----:B------:R-:W2:Y:S01]  /*0580*/  @!UP1 S2UR UR10, SR_CgaCtaId ;  /* 0x00000000000a99c3 */ /* 0x000ea20000008800 */
[----:B------:R-:W-:Y:S01]  /*0590*/  LEA.HI R12, R12, R9, RZ, 0x2 ;  /* 0x000000090c0c7211 */ /* 0x000fe200078f10ff */
[----:B------:R-:W-:Y:S01]  /*05a0*/  @!UP0 UMOV UR6, 0x400 ;  /* 0x0000040000068882 */ /* 0x000fe20000000000 */
[----:B------:R-:W-:Y:S01]  /*05b0*/  LEA.HI R2, R2, R5, RZ, 0x2 ;  /* 0x0000000502027211 */ /* 0x000fe200078f10ff */
[----:B------:R-:W-:-:S04]  /*05c0*/  @!UP0 UIADD3 UR4, -UR4, 0x100000, URZ ;  /* 0x0010000004048890 */ /* 0x000fc8000fffe13f */
[----:B------:R-:W-:Y:S02]  /*05d0*/  @!UP0 USHF.L.U32 UR5, UR4, 0xb, URZ ;  /* 0x0000000b04058899 */ /* 0x000fe4000800063f */
[----:B------:R-:W-:Y:S01]  /*05e0*/  @!UP0 USHF.L.U32 UR4, UR4, 0x1, URZ ;  /* 0x0000000104048899 */ /* 0x000fe2000800063f */
[----:B------:R-:W3:Y:S01]  /*05f0*/  F2I.U32.TRUNC.NTZ R8, R8 ;  /* 0x0000000800087305 */ /* 0x000ee2000020f000 */
[----:B------:R-:W-:Y:S01]  /*0600*/  LOP3.LUT R12, R12, 0xfffffffc, RZ, 0xc0, !PT ;  /* 0xfffffffc0c0c7812 */ /* 0x000fe200078ec0ff */
[----:B------:R-:W-:Y:S01]  /*0610*/  @!UP1 UMOV UR9, 0x400 ;  /* 0x0000040000099882 */ /* 0x000fe20000000000 */
[----:B------:R-:W-:Y:S01]  /*0620*/  LOP3.LUT R2, R2, 0xfffffffc, RZ, 0xc0, !PT ;  /* 0xfffffffc02027812 */ /* 0x000fe200078ec0ff */
[----:B------:R-:W-:Y:S01]  /*0630*/  VOTEU.ALL UP2, P1 ;  /* 0x00000000003f7886 */ /* 0x000fe20000840000 */
[----:B------:R-:W-:Y:S01]  /*0640*/  VOTEU.ALL UP3, P1 ;  /* 0x00000000003f7886 */ /* 0x000fe20000860000 */
[----:B------:R-:W-:Y:S01]  /*0650*/  IMAD.IADD R12, R9, 0x1, -R12 ;  /* 0x00000001090c7824 */ /* 0x000fe200078e0a0c */
[----:B------:R-:W-:Y:S01]  /*0660*/  VOTEU.ALL UP4, P1 ;  /* 0x00000000003f7886 */ /* 0x000fe20000880000 */
[----:B------:R-:W-:Y:S01]  /*0670*/  IMAD.IADD R5, R5, 0x1, -R2 ;  /* 0x0000000105057824 */ /* 0x000fe200078e0a02 */
[----:B------:R-:W-:Y:S01]  /*0680*/  VOTEU.ALL UP5, P1 ;  /* 0x00000000003f7886 */ /* 0x000fe200008a0000 */
[----:B------:R-:W-:Y:S01]  /*0690*/  IMAD R11, R11, 0x4, R12 ;  /* 0x000000040b0b7824 */ /* 0x000fe200078e020c */
[----:B0-----:R-:W-:Y:S01]  /*06a0*/  @!UP0 ULEA UR8, UR7, UR6, 0x18 ;  /* 0x0000000607088291 */ /* 0x001fe2000f8ec03f */
[----:B-1----:R-:W-:Y:S01]  /*06b0*/  IMAD.MOV R13, RZ, RZ, -R13 ;  /* 0x000000ffff0d7224 */ /* 0x002fe200078e0a0d */
[----:B------:R-:W-:-:S04]  /*06c0*/  @!UP1 UIADD3 UR6, -UR11, 0x100000, URZ ;  /* 0x001000000b069890 */ /* 0x000fc8000fffe13f */
[----:B------:R-:W-:Y:S02]  /*06d0*/  @!UP1 USHF.L.U32 UR7, UR6, 0xb, URZ ;  /* 0x0000000b06079899 */ /* 0x000fe4000800063f */
[----:B------:R-:W-:Y:S01]  /*06e0*/  @!UP1 USHF.L.U32 UR6, UR6, 0x1, URZ ;  /* 0x0000000106069899 */ /* 0x000fe2000800063f */
[----:B------:R-:W-:Y:S01]  /*06f0*/  IMAD.SHL.U32 R154, R11, 0x4, RZ ;  /* 0x000000040b9a7824 */ /* 0x000fe200078e00ff */
[----:B------:R-:W-:Y:S01]  /*0700*/  ISETP.NE.AND P1, PT, R5, 0x3, PT ;  /* 0x000000030500780c */ /* 0x000fe20003f25270 */
[----:B---3--:R-:W-:Y:S01]  /*0710*/  IMAD.MOV R24, RZ, RZ, -R8 ;  /* 0x000000ffff187224 */ /* 0x008fe200078e0a08 */
[----:B----4-:R-:W-:Y:S01]  /*0720*/  ISETP.EQ.U32.AND P3, PT, R15, 0x1, PT ;  /* 0x000000010f00780c */ /* 0x010fe20003f62070 */
[----:B------:R-:W-:Y:S01]  /*0730*/  VOTEU.ALL UP0, P0 ;  /* 0x00000000003f7886 */ /* 0x000fe20000000000 */
[----:B--2---:R-:W-:Y:S01]  /*0740*/  @!UP1 ULEA UR9, UR10, UR9, 0x18 ;  /* 0x000000090a099291 */ /* 0x004fe2000f8ec03f */
[----:B------:R-:W-:Y:S01]  /*0750*/  IMAD R9, R21, R24, R6 ;  /* 0x0000001815097224 */ /* 0x000fe200078e0206 */
[----:B------:R-:W-:Y:S01]  /*0760*/  LOP3.LUT R154, R11, 0xc, R154, 0x78, !PT ;  /* 0x0000000c0b9a7812 */ /* 0x000fe200078e789a */
[----:B-----5:R-:W-:Y:S01]  /*0770*/  IMAD R20, R14, R13, UR12 ;  /* 0x0000000c0e147e24 */ /* 0x020fe2000f8e020d */
[----:B------:R-:W-:Y:S01]  /*0780*/  VOTEU.ALL UP1, P0 ;  /* 0x00000000003f7886 */ /* 0x000fe20000020000 */
[----:B------:R-:W-:Y:S01]  /*0790*/  LOP3.LUT P0, RZ, R3, 0x7, RZ, 0xc0, !PT ;  /* 0x0000000703ff7812 */ /* 0x000fe2000780c0ff */
[----:B------:R-:W0:Y:S02]  /*07a0*/  FENCE.VIEW.ASYNC.S ;  /* 0x00000000000073c6 */ /* 0x000e240000000000 */
[----:B0-----:R0:W1:Y:S01]  /*07b0*/  @!UP0 SYNCS.EXCH.64 URZ, [UR8+0x80], UR4 ;  /* 0x00008004083f85b2 */ /* 0x0010620008000100 */
[----:B------:R-:W-:Y:S01]  /*07c0*/  ISETP.NE.AND P4, PT, R9, R154, PT ;  /* 0x0000009a0900720c */ /* 0x000fe20003f85270 */
[----:B------:R0:W2:Y:S01]  /*07d0*/  SHFL.IDX PT, R14, R7, RZ, 0x1f ;  /* 0x00001fff070e7589 */ /* 0x0000a200000e0000 */
[----:B------:R-:W-:-:S02]  /*07e0*/  ISETP.EQ.OR P1, PT, R5, RZ, !P1 ;  /* 0x000000ff0500720c */ /* 0x000fc40004f22670 */
[----:B------:R-:W-:Y:S02]  /*07f0*/  ISETP.LT.U32.AND P0, PT, R154, 0x2, !P0 ;  /* 0x000000029a00780c */ /* 0x000fe40004701070 */
[----:B------:R-:W-:Y:S02]  /*0800*/  ISETP.EQ.OR P4, PT, R20, RZ, !P4 ;  /* 0x000000ff1400720c */ /* 0x000fe40006782670 */
[----:B------:R-:W-:Y:S02]  /*0810*/  ISETP.EQ.AND P1, PT, R10, RZ, P1 ;  /* 0x000000ff0a00720c */ /* 0x000fe40000f22270 */
[----:B------:R-:W-:Y:S02]  /*0820*/  PLOP3.LUT P0, PT, P0, P4, PT, 0x80, 0x0 ;  /* 0x000000000000781c */ /* 0x000fe40000709070 */
[----:B------:R-:W-:Y:S02]  /*0830*/  SEL R16, RZ, 0x1, !P1 ;  /* 0x00000001ff107807 */ /* 0x000fe40004800000 */
[----:B------:R-:W-:Y:S01]  /*0840*/  P2R R155, PR, RZ, 0x1 ;  /* 0x00000001ff9b7803 */ /* 0x000fe20000000000 */
[----:B------:R0:W3:Y:S01]  /*0850*/  @!UP1 SYNCS.EXCH.64 URZ, [UR8+0x88], UR4 ;  /* 0x00008804083f95b2 */ /* 0x0000e20008000100 */
[----:B------:R-:W-:Y:S01]  /*0860*/  NOP ;  /* 0x0000000000007918 */ /* 0x000fe20000000000 */
[----:B------:R-:W-:Y:S01]  /*0870*/  SEL R16, R16, 0x2, P5 ;  /* 0x0000000210107807 */ /* 0x000fe20002800000 */
[----:B------:R0:W4:Y:S01]  /*0880*/  @!UP2 SYNCS.EXCH.64 URZ, [UR9+0x60], UR6 ;  /* 0x00006006093fa5b2 */ /* 0x0001220008000100 */
[----:B------:R0:W0:Y:S01]  /*0890*/  @!UP3 SYNCS.EXCH.64 URZ, [UR9+0x68], UR6 ;  /* 0x00006806093fb5b2 */ /* 0x0000220008000100 */
[----:B------:R0:W0:Y:S01]  /*08a0*/  @!UP4 SYNCS.EXCH.64 URZ, [UR9+0x70], UR6 ;  /* 0x00007006093fc5b2 */ /* 0x0000220008000100 */
[----:B------:R0:W0:Y:S01]  /*08b0*/  @!UP5 SYNCS.EXCH.64 URZ, [UR9+0x78], UR6 ;  /* 0x00007806093fd5b2 */ /* 0x0000220008000100 */
[----:B------:R-:W-:Y:S01]  /*08c0*/  NOP ;  /* 0x0000000000007918 */ /* 0x000fe20000000000 */
[----:B-1----:R-:W-:Y:S05]  /*08d0*/  @!P3 BRA `(.L_x_3) ;  /* 0x000000000008b947 */ /* 0x002fea0003800000 */
[----:B0--34-:R-:W-:Y:S01]  /*08e0*/  UCGABAR_ARV ;  /* 0x00000000000079c7 */ /* 0x019fe20008000000 */
[----:B------:R-:W-:Y:S05]  /*08f0*/  BRA `(.L_x_4) ;  /* 0x0000000000047947 */ /* 0x000fea0003800000 */
.L_x_3:
[----:B0--34-:R-:W-:Y:S01]  /*0900*/  NOP ;  /* 0x0000000000007918 */ /* 0x019fe20000000000 */
.L_x_4:
[----:B------:R-:W-:Y:S01]  /*0910*/  ULDC.64 UR4, c[0x0][0x598] ;  /* 0x0001660000047ab9 */ /* 0x000fe20000000a00 */
[----:B------:R-:W-:Y:S01]  /*0920*/  ULDC.64 UR36, c[0x0][0x208] ;  /* 0x0000820000247ab9 */ /* 0x000fe20000000a00 */
[----:B------:R-:W-:-:S04]  /*0930*/  ISETP.NE.U32.AND P0, PT, RZ, UR4, PT ;  /* 0x00000004ff007c0c */ /* 0x000fc8000bf05070 */
[----:B------:R-:W-:-:S13]  /*0940*/  ISETP.NE.AND.EX P0, PT, RZ, UR5, PT, P0 ;  /* 0x00000005ff007c0c */ /* 0x000fda000bf05300 */
[----:B------:R-:W-:Y:S05]  /*0950*/  @!P0 BRA `(.L_x_5) ;  /* 0x00000000001c8947 */ /* 0x000fea0003800000 */
[----:B------:R-:W0:Y:S02]  /*0960*/  LDC.64 R8, c[0x0][0x598] ;  /* 0x00016600ff087b82 */ /* 0x000e240000000a00 */
[----:B0-----:R-:W3:Y:S02]  /*0970*/  LDG.E.64 R8, desc[UR36][R8.64] ;  /* 0x0000002408087981 */ /* 0x001ee4000c1e1b00 */
[----:B---3--:R-:W-:-:S04]  /*0980*/  ISETP.NE.U32.AND P0, PT, R8, RZ, PT ;  /* 0x000000ff0800720c */ /* 0x008fc80003f05070 */
[----:B------:R-:W-:-:S13]  /*0990*/  ISETP.NE.AND.EX P0, PT, R9, RZ, PT, P0 ;  /* 0x000000ff0900720c */ /* 0x000fda0003f05300 */
[----:B------:R-:W-:Y:S05]  /*09a0*/  @!P0 BRA `(.L_x_5) ;  /* 0x0000000000088947 */ /* 0x000fea0003800000 */
[----:B------:R0:W5:Y:S01]  /*09b0*/  LD.E R153, desc[UR36][R8.64] ;  /* 0x0000002408997980 */ /* 0x000162000c101900 */
[----:B------:R-:W-:Y:S05]  /*09c0*/  BRA `(.L_x_6) ;  /* 0x0000000000247947 */ /* 0x000fea0003800000 */
.L_x_5:
[----:B------:R-:W-:Y:S02]  /*09d0*/  ULDC.64 UR4, c[0x0][0x588] ;  /* 0x0001620000047ab9 */ /* 0x000fe40000000a00 */
[----:B------:R-:W-:-:S04]  /*09e0*/  ISETP.NE.U32.AND P0, PT, RZ, UR4, PT ;  /* 0x00000004ff007c0c */ /* 0x000fc8000bf05070 */
[----:B------:R-:W-:-:S13]  /*09f0*/  ISETP.NE.AND.EX P0, PT, RZ, UR5, PT, P0 ;  /* 0x00000005ff007c0c */ /* 0x000fda000bf05300 */
[----:B------:R-:W-:Y:S05]  /*0a00*/  @!P0 BRA `(.L_x_7) ;  /* 0x00000000000c8947 */ /* 0x000fea0003800000 */
[----:B------:R-:W0:Y:S02]  /*0a10*/  LDC.64 R8, c[0x0][0x588] ;  /* 0x00016200ff087b82 */ /* 0x000e240000000a00 */
[----:B0-----:R1:W5:Y:S01]  /*0a20*/  LDG.E R153, desc[UR36][R8.64] ;  /* 0x0000002408997981 */ /* 0x001362000c1e1900 */
[----:B------:R-:W-:Y:S05]  /*0a30*/  BRA `(.L_x_6) ;  /* 0x0000000000087947 */ /* 0x000fea0003800000 */
.L_x_7:
[----:B------:R-:W-:Y:S02]  /*0a40*/  ULDC UR4, c[0x0][0x580] ;  /* 0x0001600000047ab9 */ /* 0x000fe40000000800 */
[----:B------:R-:W-:-:S07]  /*0a50*/  IMAD.U32 R153, RZ, RZ, UR4 ;  /* 0x00000004ff997e24 */ /* 0x000fce000f8e00ff */
.L_x_6:
[----:B------:R-:W-:Y:S02]  /*0a60*/  ULDC.64 UR4, c[0x0][0x5a0] ;  /* 0x0001680000047ab9 */ /* 0x000fe40000000a00 */
[----:B------:R-:W-:-:S04]  /*0a70*/  ISETP.NE.U32.AND P0, PT, RZ, UR4, PT ;  /* 0x00000004ff007c0c */ /* 0x000fc8000bf05070 */
[----:B------:R-:W-:-:S13]  /*0a80*/  ISETP.NE.AND.EX P0, PT, RZ, UR5, PT, P0 ;  /* 0x00000005ff007c0c */ /* 0x000fda000bf05300 */
[----:B------:R-:W-:Y:S05]  /*0a90*/  @!P0 BRA `(.L_x_8) ;  /* 0x00000000001c8947 */ /* 0x000fea0003800000 */
[----:B01----:R-:W0:Y:S02]  /*0aa0*/  LDC.64 R8, c[0x0][0x5a0] ;  /* 0x00016800ff087b82 */ /* 0x003e240000000a00 */
[----:B0-----:R-:W3:Y:S02]  /*0ab0*/  LDG.E.64 R8, desc[UR36][R8.64] ;  /* 0x0000002408087981 */ /* 0x001ee4000c1e1b00 */
[----:B---3--:R-:W-:-:S04]  /*0ac0*/  ISETP.NE.U32.AND P0, PT, R8, RZ, PT ;  /* 0x000000ff0800720c */ /* 0x008fc80003f05070 */
[----:B------:R-:W-:-:S13]  /*0ad0*/  ISETP.NE.AND.EX P0, PT, R9, RZ, PT, P0 ;  /* 0x000000ff0900720c */ /* 0x000fda0003f05300 */
[----:B------:R-:W-:Y:S05]  /*0ae0*/  @!P0 BRA `(.L_x_8) ;  /* 0x0000000000088947 */ /* 0x000fea0003800000 */
[----:B------:R0:W5:Y:S01]  /*0af0*/  LD.E R152, desc[UR36][R8.64] ;  /* 0x0000002408987980 */ /* 0x000162000c101900 */
[----:B------:R-:W-:Y:S05]  /*0b00*/  BRA `(.L_x_9) ;  /* 0x0000000000247947 */ /* 0x000fea0003800000 */
.L_x_8:
[----:B------:R-:W-:Y:S02]  /*0b10*/  ULDC.64 UR4, c[0x0][0x590] ;  /* 0x0001640000047ab9 */ /* 0x000fe40000000a00 */
[----:B------:R-:W-:-:S04]  /*0b20*/  ISETP.NE.U32.AND P0, PT, RZ, UR4, PT ;  /* 0x00000004ff007c0c */ /* 0x000fc8000bf05070 */
[----:B------:R-:W-:-:S13]  /*0b30*/  ISETP.NE.AND.EX P0, PT, RZ, UR5, PT, P0 ;  /* 0x00000005ff007c0c */ /* 0x000fda000bf05300 */
[----:B------:R-:W-:Y:S05]  /*0b40*/  @!P0 BRA `(.L_x_10) ;  /* 0x00000000000c8947 */ /* 0x000fea0003800000 */
[----:B01----:R-:W0:Y:S02]  /*0b50*/  LDC.64 R8, c[0x0][0x590] ;  /* 0x00016400ff087b82 */ /* 0x003e240000000a00 */
[----:B0-----:R1:W5:Y:S01]  /*0b60*/  LDG.E R152, desc[UR36][R8.64] ;  /* 0x0000002408987981 */ /* 0x001362000c1e1900 */
[----:B------:R-:W-:Y:S05]  /*0b70*/  BRA `(.L_x_9) ;  /* 0x0000000000087947 */ /* 0x000fea0003800000 */
.L_x_10:
[----:B------:R-:W-:Y:S02]  /*0b80*/  ULDC UR4, c[0x0][0x584] ;  /* 0x0001610000047ab9 */ /* 0x000fe40000000800 */
[----:B------:R-:W-:-:S07]  /*0b90*/  IMAD.U32 R152, RZ, RZ, UR4 ;  /* 0x00000004ff987e24 */ /* 0x000fce000f8e00ff */
.L_x_9:
[----:B------:R-:W3:Y:S01]  /*0ba0*/  LDC R2, c[0x0][0x65c] ;  /* 0x00019700ff027b82 */ /* 0x000ee20000000800 */
[----:B------:R-:W-:Y:S01]  /*0bb0*/  ULDC UR6, c[0x0][0x28c] ;  /* 0x0000a30000067ab9 */ /* 0x000fe20000000800 */
[----:B------:R-:W-:Y:S01]  /*0bc0*/  ISETP.NE.AND P0, PT, R10, 0x2, PT ;  /* 0x000000020a00780c */ /* 0x000fe20003f05270 */
[----:B------:R-:W-:Y:S01]  /*0bd0*/  UIADD3 UR6, UR6, 0x7f, URZ ;  /* 0x0000007f06067890 */ /* 0x000fe2000fffe03f */
[----:B01----:R-:W-:Y:S01]  /*0be0*/  IMAD.U32 R8, RZ, RZ, UR12 ;  /* 0x0000000cff087e24 */ /* 0x003fe2000f8e00ff */
[----:B------:R-:W-:Y:S01]  /*0bf0*/  UMOV UR38, URZ ;  /* 0x0000003f00267c82 */ /* 0x000fe20008000000 */
[----:B------:R-:W-:Y:S01]  /*0c00*/  IMAD.MOV.U32 R9, RZ, RZ, RZ ;  /* 0x000000ffff097224 */ /* 0x000fe200078e00ff */
[----:B------:R-:W-:Y:S01]  /*0c10*/  USHF.R.S32.HI UR7, URZ, 0x1f, UR6 ;  /* 0x0000001f3f077899 */ /* 0x000fe20008011406 */
[----:B------:R-:W-:Y:S01]  /*0c20*/  UMOV UR39, URZ ;  /* 0x0000003f00277c82 */ /* 0x000fe20008000000 */
[----:B------:R-:W-:Y:S02]  /*0c30*/  ULDC.64 UR8, c[0x0][0x650] ;  /* 0x0001940000087ab9 */ /* 0x000fe40000000a00 */
[----:B------:R-:W-:-:S04]  /*0c40*/  ULEA.HI UR7, UR7, UR6, URZ, 0x7 ;  /* 0x0000000607077291 */ /* 0x000fc8000f8f383f */
[----:B------:R-:W-:Y:S01]  /*0c50*/  USHF.R.S32.HI UR40, URZ, 0x7, UR7 ;  /* 0x000000073f287899 */ /* 0x000fe20008011407 */
[----:B---3--:R-:W-:-:S13]  /*0c60*/  ISETP.NE.AND P1, PT, R2, 0x1, PT ;  /* 0x000000010200780c */ /* 0x008fda0003f25270 */
[----:B------:R-:W0:Y:S01]  /*0c70*/  @P1 LDC R19, c[0x0][0x10] ;  /* 0x00000400ff131b82 */ /* 0x000e220000000800 */
[----:B------:R-:W-:Y:S02]  /*0c80*/  @P1 IMAD.MOV.U32 R7, RZ, RZ, RZ ;  /* 0x000000ffff071224 */ /* 0x000fe400078e00ff */
[----:B------:R-:W-:-:S05]  /*0c90*/  @P1 IMAD.MOV.U32 R17, RZ, RZ, RZ ;  /* 0x000000ffff111224 */ /* 0x000fca00078e00ff */
[----:B------:R-:W1:Y:S01]  /*0ca0*/  @!P1 LDC R11, c[0x0][0xc] ;  /* 0x00000300ff0b9b82 */ /* 0x000e620000000800 */
[----:B------:R-:W-:Y:S01]  /*0cb0*/  ULDC UR4, c[0x0][0xc] ;  /* 0x0000030000047ab9 */ /* 0x000fe20000000800 */
[----:B------:R-:W-:Y:S02]  /*0cc0*/  ULDC UR5, c[0x0][0x10] ;  /* 0x0000040000057ab9 */ /* 0x000fe40000000800 */
[----:B------:R-:W-:-:S04]  /*0cd0*/  UIMAD.WIDE.U32 UR4, UR4, UR5, URZ ;  /* 0x00000005040472a5 */ /* 0x000fc8000f8e003f */
[----:B------:R-:W3:Y:S01]  /*0ce0*/  LDC R2, c[0x0][0x14] ;  /* 0x00000500ff027b82 */ /* 0x000ee20000000800 */
[----:B0-----:R-:W-:-:S04]  /*0cf0*/  @P1 IMAD.WIDE.U32 R18, R19, UR12, R6 ;  /* 0x0000000c13121c25 */ /* 0x001fc8000f8e0006 */
[----:B------:R-:W-:Y:S02]  /*0d00*/  @P1 IMAD.IADD R17, R19, 0x1, R17 ;  /* 0x0000000113111824 */ /* 0x000fe400078e0211 */
[----:B-1----:R-:W-:-:S04]  /*0d10*/  @!P1 IMAD.WIDE.U32 R8, R6, R11, R8 ;  /* 0x0000000b06089225 */ /* 0x002fc800078e0008 */
[----:B------:R-:W-:Y:S02]  /*0d20*/  @!P1 IMAD.MOV.U32 R18, RZ, RZ, R8 ;  /* 0x000000ffff129224 */ /* 0x000fe400078e0008 */
[----:B------:R-:W-:Y:S02]  /*0d30*/  @!P1 IMAD.MOV.U32 R17, RZ, RZ, R9 ;  /* 0x000000ffff119224 */ /* 0x000fe400078e0009 */
[----:B---3--:R-:W-:-:S04]  /*0d40*/  IMAD.WIDE.U32 R12, R2, UR4, RZ ;  /* 0x00000004020c7c25 */ /* 0x008fc8000f8e00ff */
[----:B------:R-:W-:Y:S01]  /*0d50*/  IMAD R23, R2, UR5, RZ ;  /* 0x0000000502177c24 */ /* 0x000fe2000f8e02ff */
[----:B------:R0:W-:Y:S03]  /*0d60*/  STL.64 [R1], R12 ;  /* 0x0000000c01007387 */ /* 0x0001e60000100a00 */
[----:B------:R-:W-:Y:S01]  /*0d70*/  IMAD.IADD R23, R13, 0x1, R23 ;  /* 0x000000010d177824 */ /* 0x000fe200078e0217 */
[----:B------:R-:W-:Y:S06]  /*0d80*/  @P0 BRA `(.L_x_11) ;  /* 0x0000000000200947 */ /* 0x000fec0003800000 */
[----:B------:R-:W-:Y:S01]  /*0d90*/  UISETP.GE.U32.AND UP0, UPT, UR40, 0x5, UPT ;  /* 0x000000052800788c */ /* 0x000fe2000bf06070 */
[----:B------:R-:W-:Y:S01]  /*0da0*/  IADD3 R18, P0, R18, R12, RZ ;  /* 0x0000000c12127210 */ /* 0x000fe20007f1e0ff */
[----:B------:R-:W-:Y:S01]  /*0db0*/  UIMAD.WIDE.U32 UR4, UR40, -0x33333333, URZ ;  /* 0xcccccccd280478a5 */ /* 0x000fe2000f8e003f */
[----:B------:R-:W-:-:S03]  /*0dc0*/  UMOV UR39, URZ ;  /* 0x0000003f00277c82 */ /* 0x000fc60008000000 */
[----:B------:R-:W-:Y:S01]  /*0dd0*/  USHF.R.U32.HI UR4, URZ, 0x2, UR5 ;  /* 0x000000023f047899 */ /* 0x000fe20008011605 */
[----:B------:R-:W-:-:S03]  /*0de0*/  IMAD.X R17, R23, 0x1, R17, P0 ;  /* 0x0000000117117824 */ /* 0x000fc600000e0611 */
[----:B------:R-:W-:Y:S02]  /*0df0*/  UIMAD UR38, UR4, -0x5, UR40 ;  /* 0xfffffffb042678a4 */ /* 0x000fe4000f8e0228 */
[----:B------:R-:W-:-:S12]  /*0e00*/  @UP0 ULOP3.LUT UR39, UR4, 0x1, URZ, 0xc0, !UPT ;  /* 0x0000000104270892 */ /* 0x000fd8000f8ec03f */
.L_x_11:
[----:B------:R-:W-:Y:S01]  /*0e10*/  ISETP.GE.U32.AND P0, PT, R18, UR8, PT ;  /* 0x0000000812007c0c */ /* 0x000fe2000bf06070 */
[----:B------:R-:W-:Y:S01]  /*0e20*/  IMAD.MOV.U32 R19, RZ, RZ, -0x1 ;  /* 0xffffffffff137424 */ /* 0x000fe200078e00ff */
[----:B------:R-:W-:Y:S01]  /*0e30*/  PRMT R8, RZ, 0x7610, R8 ;  /* 0x00007610ff087816 */ /* 0x000fe20000000008 */
[----:B------:R-:W-:Y:S01]  /*0e40*/  IMAD.MOV.U32 R22, RZ, RZ, -0x1 ;  /* 0xffffffffff167424 */ /* 0x000fe200078e00ff */
[----:B------:R-:W-:Y:S01]  /*0e50*/  ISETP.GE.U32.AND.EX P0, PT, R17, UR9, PT, P0 ;  /* 0x0000000911007c0c */ /* 0x000fe2000bf06100 */
[----:B------:R-:W-:-:S12]  /*0e60*/  IMAD.MOV.U32 R2, RZ, RZ, -0x1 ;  /* 0xffffffffff027424 */ /* 0x000fd800078e00ff */
[----:B------:R-:W-:Y:S05]  /*0e70*/  @P0 BRA `(.L_x_12) ;  /* 0x00000004002c0947 */ /* 0x000fea0003800000 */
[----:B------:R-:W1:Y:S01]  /*0e80*/  LDC.64 R26, c[0x0][0x628] ;  /* 0x00018a00ff1a7b82 */ /* 0x000e620000000a00 */
[----:B------:R-:W-:Y:S02]  /*0e90*/  IMAD.MOV.U32 R8, RZ, RZ, R18 ;  /* 0x000000ffff087224 */ /* 0x000fe400078e0012 */
[----:B------:R-:W-:-:S05]  /*0ea0*/  IMAD.MOV.U32 R9, RZ, RZ, R17 ;  /* 0x000000ffff097224 */ /* 0x000fca00078e0011 */
[----:B------:R-:W3:Y:S08]  /*0eb0*/  LDC R2, c[0x0][0x630] ;  /* 0x00018c00ff027b82 */ /* 0x000ef00000000800 */
[----:B------:R-:W4:Y:S01]  /*0ec0*/  LDC.64 R28, c[0x0][0x620] ;  /* 0x00018800ff1c7b82 */ /* 0x000f220000000a00 */
[----:B-1----:R-:W-:-:S04]  /*0ed0*/  ISETP.NE.U32.AND P0, PT, R26, RZ, PT ;  /* 0x000000ff1a00720c */ /* 0x002fc80003f05070 */
[----:B------:R-:W-:-:S13]  /*0ee0*/  ISETP.NE.AND.EX P0, PT, R27, RZ, PT, P0 ;  /* 0x000000ff1b00720c */ /* 0x000fda0003f05300 */
[----:B---34-:R-:W-:Y:S05]  /*0ef0*/  @!P0 BRA `(.L_x_13) ;  /* 0x0000000000288947 */ /* 0x018fea0003800000 */
[----:B0-----:R-:W0:Y:S02]  /*0f00*/  LDC R13, c[0x0][0x634] ;  /* 0x00018d00ff0d7b82 */ /* 0x001e240000000800 */
[----:B0-----:R-:W-:-:S05]  /*0f10*/  IADD3 R13, P0, R18, R13, RZ ;  /* 0x0000000d120d7210 */ /* 0x001fca0007f1e0ff */
[----:B------:R-:W-:-:S04]  /*0f20*/  IMAD.X R15, RZ, RZ, R17, P0 ;  /* 0x000000ffff0f7224 */ /* 0x000fc800000e0611 */
[----:B------:R-:W-:-:S04]  /*0f30*/  IMAD.WIDE.U32 R8, R15, R26, RZ ;  /* 0x0000001a0f087225 */ /* 0x000fc800078e00ff */
[----:B------:R-:W-:-:S04]  /*0f40*/  IMAD.WIDE.U32 R10, P0, R13, R27, R8 ;  /* 0x0000001b0d0a7225 */ /* 0x000fc80007800008 */
[----:B------:R-:W-:-:S04]  /*0f50*/  IMAD.WIDE.U32 R8, R13, R26, RZ ;  /* 0x0000001a0d087225 */ /* 0x000fc800078e00ff */
[----:B------:R-:W-:Y:S01]  /*0f60*/  IMAD.X R13, RZ, RZ, RZ, P0 ;  /* 0x000000ffff0d7224 */ /* 0x000fe200000e06ff */
[----:B------:R-:W-:Y:S01]  /*0f70*/  IADD3 RZ, P0, R9, R10, RZ ;  /* 0x0000000a09ff7210 */ /* 0x000fe20007f1e0ff */
[----:B------:R-:W-:-:S04]  /*0f80*/  IMAD.MOV.U32 R12, RZ, RZ, R11 ;  /* 0x000000ffff0c7224 */ /* 0x000fc800078e000b */
[----:B------:R-:W-:-:S08]  /*0f90*/  IMAD.WIDE.U32.X R8, R15, R27, R12, P0 ;  /* 0x0000001b0f087225 */ /* 0x000fd000000e040c */
.L_x_13:
[----:B------:R-:W1:Y:S01]  /*0fa0*/  LDC.64 R32, c[0x0][0x640] ;  /* 0x00019000ff207b82 */ /* 0x000e620000000a00 */
[-C--:B------:R-:W-:Y:S01]  /*0fb0*/  SHF.R.U64 R30, R8, R2.reuse, R9 ;  /* 0x00000002081e7219 */ /* 0x080fe20000001209 */
[----:B------:R-:W-:Y:S01]  /*0fc0*/  IMAD.MOV.U32 R19, RZ, RZ, R17 ;  /* 0x000000ffff137224 */ /* 0x000fe200078e0011 */
[----:B------:R-:W-:Y:S02]  /*0fd0*/  SHF.R.U32.HI R2, RZ, R2, R9 ;  /* 0x00000002ff027219 */ /* 0x000fe40000011609 */
[----:B------:R-:W-:-:S03]  /*0fe0*/  IADD3 R11, P0, RZ, -R30, RZ ;  /* 0x8000001eff0b7210 */ /* 0x000fc60007f1e0ff */
[----:B------:R-:W3:Y:S02]  /*0ff0*/  LDC R10, c[0x0][0x618] ;  /* 0x00018600ff0a7b82 */ /* 0x000ee40000000800 */
[----:B------:R-:W-:-:S04]  /*1000*/  IMAD.X R9, RZ, RZ, ~R2, P0 ;  /* 0x000000ffff097224 */ /* 0x000fc800000e0e02 */
[-C--:B------:R-:W-:Y:S02]  /*1010*/  IMAD R2, R9, R28.reuse, RZ ;  /* 0x0000001c09027224 */ /* 0x080fe400078e02ff */
[----:B0-----:R-:W0:Y:S01]  /*1020*/  LDC R13, c[0x0][0x608] ;  /* 0x00018200ff0d7b82 */ /* 0x001e220000000800 */
[----:B------:R-:W-:-:S04]  /*1030*/  IMAD.WIDE.U32 R8, R11, R28, R18 ;  /* 0x0000001c0b087225 */ /* 0x000fc800078e0012 */
[----:B------:R-:W-:Y:S02]  /*1040*/  IMAD R11, R11, R29, R2 ;  /* 0x0000001d0b0b7224 */ /* 0x000fe400078e0202 */
[----:B------:R-:W-:Y:S01]  /*1050*/  IMAD.MOV.U32 R2, RZ, RZ, -0x1 ;  /* 0xffffffffff027424 */ /* 0x000fe200078e00ff */
[----:B------:R-:W4:Y:S01]  /*1060*/  LDC R31, c[0x0][0x658] ;  /* 0x00019600ff1f7b82 */ /* 0x000f220000000800 */
[----:B------:R-:W-:Y:S01]  /*1070*/  IMAD.IADD R9, R9, 0x1, R11 ;  /* 0x0000000109097824 */ /* 0x000fe200078e020b */
[----:B-1----:R-:W-:Y:S01]  /*1080*/  ISETP.NE.U32.AND P0, PT, R32, RZ, PT ;  /* 0x000000ff2000720c */ /* 0x002fe20003f05070 */
[----:B------:R-:W-:-:S03]  /*1090*/  IMAD.MOV.U32 R28, RZ, RZ, 0x1 ;  /* 0x00000001ff1c7424 */ /* 0x000fc600078e00ff */
[----:B------:R-:W-:Y:S02]  /*10a0*/  ISETP.NE.AND.EX P0, PT, R33, RZ, PT, P0 ;  /* 0x000000ff2100720c */ /* 0x000fe40003f05300 */
[----:B------:R-:W1:Y:S01]  /*10b0*/  LDC R27, c[0x0][0x600] ;  /* 0x00018000ff1b7b82 */ /* 0x000e620000000800 */
[-CC-:B---3--:R-:W-:Y:S02]  /*10c0*/  SHF.R.U64 R25, R8, R10.reuse, R9.reuse ;  /* 0x0000000a08197219 */ /* 0x188fe40000001209 */
[----:B------:R-:W-:-:S05]  /*10d0*/  SHF.R.U32.HI R8, RZ, R10, R9 ;  /* 0x0000000aff087219 */ /* 0x000fca0000011609 */
[----:B------:R-:W3:Y:S01]  /*10e0*/  LDC R22, c[0x0][0x648] ;  /* 0x00019200ff167b82 */ /* 0x000ee20000000800 */
[-CC-:B0-----:R-:W-:Y:S02]  /*10f0*/  SHF.R.U64 R34, R25, R13.reuse, R8.reuse ;  /* 0x0000000d19227219 */ /* 0x181fe40000001208 */
[----:B------:R-:W-:-:S05]  /*1100*/  SHF.R.U32.HI R8, RZ, R13, R8 ;  /* 0x0000000dff087219 */ /* 0x000fca0000011608 */
[----:B------:R-:W0:Y:S01]  /*1110*/  LDC R26, c[0x0][0x638] ;  /* 0x00018e00ff1a7b82 */ /* 0x000e220000000800 */
[-CC-:B----4-:R-:W-:Y:S02]  /*1120*/  SHF.R.U64 R36, R34, R31.reuse, R8.reuse ;  /* 0x0000001f22247219 */ /* 0x190fe40000001208 */
[-C--:B------:R-:W-:Y:S02]  /*1130*/  SHF.L.U32 R2, R2, R31.reuse, RZ ;  /* 0x0000001f02027219 */ /* 0x080fe400000006ff */
[----:B------:R-:W-:Y:S01]  /*1140*/  SHF.R.U32.HI R9, RZ, R31, R8 ;  /* 0x0000001fff097219 */ /* 0x000fe20000011608 */
[----:B------:R-:W-:Y:S01]  /*1150*/  IMAD.MOV.U32 R8, RZ, RZ, R36 ;  /* 0x000000ffff087224 */ /* 0x000fe200078e0024 */
[----:B------:R-:W-:Y:S01]  /*1160*/  LOP3.LUT R15, RZ, R2, RZ, 0x33, !PT ;  /* 0x00000002ff0f7212 */ /* 0x000fe200078e33ff */
[----:B------:R-:W4:Y:S01]  /*1170*/  LDC R29, c[0x0][0x610] ;  /* 0x00018400ff1d7b82 */ /* 0x000f220000000800 */
[----:B------:R-:W-:Y:S05]  /*1180*/  @!P0 BRA `(.L_x_14) ;  /* 0x0000000000288947 */ /* 0x000fea0003800000 */
[----:B------:R-:W2:Y:S02]  /*1190*/  LDC R13, c[0x0][0x64c] ;  /* 0x00019300ff0d7b82 */ /* 0x000ea40000000800 */
[----:B--2---:R-:W-:-:S05]  /*11a0*/  IADD3 R13, P0, R36, R13, RZ ;  /* 0x0000000d240d7210 */ /* 0x004fca0007f1e0ff */
        /* <DEDUP_REMOVED lines=8> */
.L_x_14:
[----:B---3--:R-:W-:Y:S01]  /*1230*/  SHF.R.U64 R7, R8, R22, R9 ;  /* 0x0000001608077219 */ /* 0x008fe20000001209 */
[----:B-1----:R-:W-:Y:S01]  /*1240*/  VIADD R8, R27, 0xffffffff ;  /* 0xffffffff1b087836 */ /* 0x002fe20000000000 */
[----:B------:R-:W-:Y:S01]  /*1250*/  SHF.L.U32 R2, R28, R31, RZ ;  /* 0x0000001f1c027219 */ /* 0x000fe200000006ff */
[----:B------:R-:W-:Y:S01]  /*1260*/  @P1 IMAD R20, R21, R24, R6 ;  /* 0x0000001815141224 */ /* 0x000fe200078e0206 */
[----:B------:R-:W-:Y:S01]  /*1270*/  LOP3.LUT R15, R34, R15, RZ, 0xc0, !PT ;  /* 0x0000000f220f7212 */ /* 0x000fe200078ec0ff */
[----:B------:R-:W-:Y:S01]  /*1280*/  IMAD.MOV R9, RZ, RZ, -R7 ;  /* 0x000000ffff097224 */ /* 0x000fe200078e0a07 */
[----:B------:R-:W-:Y:S01]  /*1290*/  LOP3.LUT R8, R25, R8, RZ, 0xc0, !PT ;  /* 0x0000000819087212 */ /* 0x000fe200078ec0ff */
[----:B------:R-:W-:Y:S02]  /*12a0*/  IMAD.MOV.U32 R6, RZ, RZ, 0x1 ;  /* 0x00000001ff067424 */ /* 0x000fe400078e00ff */
[----:B------:R-:W-:Y:S02]  /*12b0*/  IMAD R15, R2, R7, R15 ;  /* 0x00000007020f7224 */ /* 0x000fe400078e020f */
[----:B0-----:R-:W-:-:S02]  /*12c0*/  IMAD R2, R9, R26, R36 ;  /* 0x0000001a09027224 */ /* 0x001fc400078e0224 */
[----:B----4-:R-:W-:Y:S02]  /*12d0*/  IMAD R19, R15, R29, R20 ;  /* 0x0000001d0f137224 */ /* 0x010fe400078e0214 */
[--C-:B------:R-:W-:Y:S01]  /*12e0*/  IMAD R2, R2, R27, R8.reuse ;  /* 0x0000001b02027224 */ /* 0x100fe200078e0208 */
[----:B------:R-:W-:-:S04]  /*12f0*/  PRMT R8, R6, 0x7610, R8 ;  /* 0x0000761006087816 */ /* 0x000fc80000000008 */
[----:B------:R-:W-:Y:S02]  /*1300*/  SEL R22, R2, R19, !P1 ;  /* 0x0000001302167207 */ /* 0x000fe40004800000 */
[----:B------:R-:W-:Y:S01]  /*1310*/  SEL R19, R19, R2, !P1 ;  /* 0x0000000213137207 */ /* 0x000fe20004800000 */
[----:B------:R-:W-:-:S07]  /*1320*/  IMAD.MOV.U32 R2, RZ, RZ, R30 ;  /* 0x000000ffff027224 */ /* 0x000fce00078e001e */
.L_x_12:
[----:B------:R-:W-:Y:S05]  /*1330*/  @!P3 BRA `(.L_x_15) ;  /* 0x00000000000cb947 */ /* 0x000fea0003800000 */
[----:B------:R-:W-:Y:S01]  /*1340*/  UCGABAR_WAIT ;  /* 0x0000000000007dc7 */ /* 0x000fe20008000000 */
[----:B------:R-:W-:Y:S01]  /*1350*/  CCTL.IVALL ;  /* 0x00000000ff00798f */ /* 0x000fe20002000000 */
[----:B------:R-:W-:Y:S05]  /*1360*/  BRA `(.L_x_16) ;  /* 0x0000000000047947 */ /* 0x000fea0003800000 */
.L_x_15:
[----:B------:R-:W-:Y:S06]  /*1370*/  BAR.SYNC.DEFER_BLOCKING 0x0 ;  /* 0x0000000000007b1d */ /* 0x000fec0000010000 */
.L_x_16:
[----:B------:R-:W-:Y:S05]  /*1380*/  @!P2 BRA `(.L_x_17) ;  /* 0x000000780024a947 */ /* 0x000fea0003800000 */
[----:B------:R-:W-:-:S13]  /*1390*/  ISETP.GT.U32.AND P0, PT, R35, 0x1, PT ;  /* 0x000000012300780c */ /* 0x000fda0003f04070 */
[----:B------:R-:W-:Y:S05]  /*13a0*/  @P0 EXIT ;  /* 0x000000000000094d */ /* 0x000fea0003800000 */
.L_x_18:
[----:B------:R-:W-:-:S08]  /*13b0*/  NOP ;  /* 0x0000000000007918 */ /* 0x000fd00000000000 */
[----:B------:R-:W1:Y:S02]  /*13c0*/  USETMAXREG.TRY_ALLOC.CTAPOOL UP0, 0xe8 ;  /* 0x000000e8000079c8 */ /* 0x000e640008000600 */
[----:B-1----:R-:W-:-:S13]  /*13d0*/  PLOP3.LUT P0, PT, PT, PT, UP0, 0x80, 0x0 ;  /* 0x000000000000781c */ /* 0x002fda0003f0f008 */
[----:B------:R-:W-:Y:S05]  /*13e0*/  @!P0 BRA `(.L_x_18) ;  /* 0xfffffffc00f08947 */ /* 0x000fea000383ffff */
[----:B------:R-:W-:-:S13]  /*13f0*/  LOP3.LUT P0, RZ, R8, 0xff, RZ, 0xc0, !PT ;  /* 0x000000ff08ff7812 */ /* 0x000fda000780c0ff */
[----:B------:R-:W-:Y:S05]  /*1400*/  @!P0 EXIT ;  /* 0x000000000000894d */ /* 0x000fea0003800000 */
[----:B------:R-:W1:Y:S01]  /*1410*/  S2UR UR4, SR_CgaCtaId ;  /* 0x00000000000479c3 */ /* 0x000e620000008800 */
[----:B--2---:R-:W-:Y:S01]  /*1420*/  VIADD R14, R14, 0xffffffff ;  /* 0xffffffff0e0e7836 */ /* 0x004fe20000000000 */
[CC--:B------:R-:W-:Y:S01]  /*1430*/  LEA.HI R4, R0.reuse, R3.reuse, RZ, 0x2 ;  /* 0x0000000300047211 */ /* 0x0c0fe200078f10ff */
[----:B------:R-:W-:Y:S01]  /*1440*/  UMOV UR41, 0x400 ;  /* 0x0000040000297882 */ /* 0x000fe20000000000 */
[----:B------:R-:W-:Y:S01]  /*1450*/  LEA.HI R0, R0, R3, RZ, 0x5 ;  /* 0x0000000300007211 */ /* 0x000fe200078f28ff */
[----:B------:R-:W-:Y:S01]  /*1460*/  UISETP.LT.AND UP0, UPT, UR40, 0x1, UPT ;  /* 0x000000012800788c */ /* 0x000fe2000bf01270 */
[----:B------:R-:W-:Y:S01]  /*1470*/  R2UR UR42, R14 ;  /* 0x000000000e2a72ca */ /* 0x000fe200000e0000 */
[----:B------:R-:W-:Y:S01]  /*1480*/  ULDC UR5, c[0x0][0x284] ;  /* 0x0000a10000057ab9 */ /* 0x000fe20000000800 */
[--C-:B------:R-:W-:Y:S01]  /*1490*/  SHF.R.S32.HI R156, RZ, 0x2, R4.reuse ;  /* 0x00000002ff9c7819 */ /* 0x100fe20000011404 */
[----:B------:R-:W-:Y:S01]  /*14a0*/  USEL UR43, UR40, 0x1, UP0 ;  /* 0x00000001282b7887 */ /* 0x000fe20008000000 */
[----:B------:R-:W-:Y:S01]  /*14b0*/  SHF.R.S32.HI R5, RZ, 0x1f, R4 ;  /* 0x0000001fff057819 */ /* 0x000fe20000011404 */
[----:B------:R-:W-:Y:S01]  /*14c0*/  USHF.L.U32 UR44, UR40, 0x1, URZ ;  /* 0x00000001282c7899 */ /* 0x000fe2000800063f */
[----:B------:R-:W-:Y:S01]  /*14d0*/  LOP3.LUT R158, R4, 0xfffffffc, RZ, 0xc0, !PT ;  /* 0xfffffffc049e7812 */ /* 0x000fe200078ec0ff */
[----:B------:R-:W-:Y:S01]  /*14e0*/  UIADD3 UR43, -UR43, UR40, URZ ;  /* 0x000000282b2b7290 */ /* 0x000fe2000fffe13f */
[----:B------:R-:W-:-:S02]  /*14f0*/  LEA.HI R5, R5, R156, RZ, 0x3 ;  /* 0x0000009c05057211 */ /* 0x000fc400078f18ff */
[----:B------:R-:W-:Y:S01]  /*1500*/  ISETP.NE.AND P0, PT, R14, RZ, PT ;  /* 0x000000ff0e00720c */ /* 0x000fe20003f05270 */
[----:B------:R-:W-:Y:S01]  /*1510*/  IMAD.IADD R158, R3, 0x1, -R158 ;  /* 0x00000001039e7824 */ /* 0x000fe200078e0a9e */
[----:B------:R-:W-:Y:S01]  /*1520*/  LOP3.LUT R5, R5, 0xfffffff8, RZ, 0xc0, !PT ;  /* 0xfffffff805057812 */ /* 0x000fe200078ec0ff */
[----:B------:R-:W-:Y:S01]  /*1530*/  USHF.L.U32 UR42, UR42, 0x3, URZ ;  /* 0x000000032a2a7899 */ /* 0x000fe2000800063f */
[----:B------:R-:W-:-:S03]  /*1540*/  SEL R165, RZ, 0x1, P0 ;  /* 0x00000001ffa57807 */ /* 0x000fc60000000000 */
[----:B------:R-:W-:Y:S01]  /*1550*/  IMAD.IADD R156, R156, 0x1, -R5 ;  /* 0x000000019c9c7824 */ /* 0x000fe200078e0a05 */
[----:B-1----:R-:W-:Y:S01]  /*1560*/  ULEA UR41, UR4, UR41, 0x18 ;  /* 0x0000002904297291 */ /* 0x002fe2000f8ec03f */
[----:B------:R-:W-:Y:S01]  /*1570*/  SHF.R.S32.HI R5, RZ, 0x5, R0 ;  /* 0x00000005ff057819 */ /* 0x000fe20000011400 */
[----:B------:R-:W-:Y:S02]  /*1580*/  IMAD.U32 R160, RZ, RZ, UR42 ;  /* 0x0000002affa07e24 */ /* 0x000fe4000f8e00ff */
[----:B------:R-:W-:Y:S01]  /*1590*/  UIADD3 UR45, UR41, 0x60, URZ ;  /* 0x00000060292d7890 */ /* 0x000fe2000fffe03f */
[--C-:B------:R-:W-:Y:S01]  /*15a0*/  SHF.R.S32.HI R157, RZ, 0x1f, R156.reuse ;  /* 0x0000001fff9d7819 */ /* 0x100fe2000001149c */
[C-C-:B------:R-:W-:Y:S01]  /*15b0*/  IMAD R163, R5.reuse, -0x10, -R156.reuse ;  /* 0xfffffff005a37824 */ /* 0x140fe200078e0a9c */
[C---:B------:R-:W-:Y:S02]  /*15c0*/  LOP3.LUT R162, R160.reuse, 0x8, RZ, 0xc0, !PT ;  /* 0x00000008a0a27812 */ /* 0x040fe400078ec0ff */
[----:B------:R-:W-:Y:S01]  /*15d0*/  LOP3.LUT R160, R160, 0x8, RZ, 0xc, !PT ;  /* 0x00000008a0a07812 */ /* 0x000fe200078e0cff */
[----:B------:R-:W-:Y:S01]  /*15e0*/  IMAD.U32 R161, RZ, RZ, UR45 ;  /* 0x0000002dffa17e24 */ /* 0x000fe2000f8e00ff */
[----:B------:R-:W-:Y:S01]  /*15f0*/  LOP3.LUT R162, R162, 0x18, RZ, 0x3c, !PT ;  /* 0x00000018a2a27812 */ /* 0x000fe200078e3cff */
[----:B------:R-:W-:-:S04]  /*1600*/  IMAD.WIDE R156, R5, 0x10, R156 ;  /* 0x00000010059c7825 */ /* 0x000fc800078e029c */
[----:B------:R-:W-:Y:S02]  /*1610*/  VIADD R159, R161, UR42 ;  /* 0x0000002aa19f7c36 */ /* 0x000fe40008000000 */
[----:B------:R-:W-:-:S07]  /*1620*/  VIADD R163, R163, UR5 ;  /* 0x00000005a3a37c36 */ /* 0x000fce0008000000 */
.L_x_298:
[----:B------:R-:W-:Y:S01]  /*1630*/  SHF.L.U32 R0, R165, 0x1f, RZ ;  /* 0x0000001fa5007819 */ /* 0x000fe200000006ff */
[----:B------:R-:W-:Y:S02]  /*1640*/  ULDC UR4, c[0x0][0x28c] ;  /* 0x0000a30000047ab9 */ /* 0x000fe40000000800 */
[----:B------:R-:W-:Y:S01]  /*1650*/  ISETP.LT.AND P1, PT, RZ, UR4, PT ;  /* 0x00000004ff007c0c */ /* 0x000fe2000bf21270 */
[----:B------:R-:W1:Y:S02]  /*1660*/  SYNCS.PHASECHK.TRANS64.TRYWAIT P0, [R161+UR42], R0 ;  /* 0x00000000a10075a7 */ /* 0x000e64000800016a */
[----:B-1-34-:R-:W-:Y:S10]  /*1670*/  @!P0 BRA `(.L_x_19) ;  /* 0x0000008400a48947 */ /* 0x01aff40003800000 */
.L_x_321:
[----:B------:R-:W-:Y:S05]  /*1680*/  @P1 BRA `(.L_x_20) ;  /* 0x0000000000401947 */ /* 0x000fea0003800000 */
[----:B-1----:R-:W-:Y:S01]  /*1690*/  MOV R0, 0x0 ;  /* 0x0000000000007802 */ /* 0x002fe20000000f00 */
[----:B------:R-:W-:Y:S01]  /*16a0*/  ULDC.64 UR4, c[0x4][0x68] ;  /* 0x01001a0000047ab9 */ /* 0x000fe20000000a00 */
[----:B------:R-:W-:Y:S01]  /*16b0*/  ULDC.64 UR6, c[0x4][0x8] ;  /* 0x0100020000067ab9 */ /* 0x000fe20000000a00 */
[----:B------:R-:W-:Y:S01]  /*16c0*/  IMAD.U32 R4, RZ, RZ, UR4 ;  /* 0x00000004ff047e24 */ /* 0x000fe2000f8e00ff */
[----:B------:R1:W2:Y:S01]  /*16d0*/  LDC.64 R14, c[0x4][R0] ;  /* 0x01000000000e7b82 */ /* 0x0002a20000000a00 */
[----:B------:R-:W-:Y:S01]  /*16e0*/  IMAD.U32 R5, RZ, RZ, UR5 ;  /* 0x00000005ff057e24 */ /* 0x000fe2000f8e00ff */
[----:B------:R-:W-:Y:S01]  /*16f0*/  ULDC.64 UR4, c[0x4][0x70] ;  /* 0x01001c0000047ab9 */ /* 0x000fe20000000a00 */
[----:B------:R-:W-:Y:S02]  /*1700*/  IMAD.U32 R10, RZ, RZ, UR6 ;  /* 0x00000006ff0a7e24 */ /* 0x000fe4000f8e00ff */
[----:B------:R-:W-:Y:S02]  /*1710*/  IMAD.U32 R6, RZ, RZ, UR4 ;  /* 0x00000004ff067e24 */ /* 0x000fe4000f8e00ff */
[----:B------:R-:W-:-:S02]  /*1720*/  IMAD.U32 R7, RZ, RZ, UR5 ;  /* 0x00000005ff077e24 */ /* 0x000fc4000f8e00ff */
[----:B------:R-:W-:Y:S02]  /*1730*/  IMAD.U32 R11, RZ, RZ, UR7 ;  /* 0x00000007ff0b7e24 */ /* 0x000fe4000f8e00ff */
[----:B------:R-:W-:Y:S02]  /*1740*/  IMAD.MOV.U32 R8, RZ, RZ, 0x1e1 ;  /* 0x000001e1ff087424 */ /* 0x000fe400078e00ff */
[----:B0-----:R-:W-:Y:S02]  /*1750*/  IMAD.MOV.U32 R12, RZ, RZ, 0x1 ;  /* 0x00000001ff0c7424 */ /* 0x001fe400078e00ff */
[----:B-1----:R-:W-:-:S07]  /*1760*/  IMAD.MOV.U32 R13, RZ, RZ, RZ ;  /* 0x000000ffff0d7224 */ /* 0x002fce00078e00ff */
[----:B------:R-:W-:-:S07]  /*1770*/  LEPC R20, `(.L_x_20) ;  /* 0x000000001014794e */ /* 0x000fce0000000000 */
[----:B--2--5:R-:W-:Y:S05]  /*1780*/  CALL.ABS.NOINC R14 ;  /* 0x000000000e007343 */ /* 0x024fea0003c00000 */
.L_x_20:
[----:B-1----:R-:W-:-:S04]  /*1790*/  LOP3.LUT R0, R16, 0x1, RZ, 0xfc, !PT ;  /* 0x0000000110007812 */ /* 0x002fc800078efcff */
[----:B------:R-:W-:-:S13]  /*17a0*/  ISETP.NE.AND P0, PT, R0, 0x3, PT ;  /* 0x000000030000780c */ /* 0x000fda0003f05270 */
[----:B------:R-:W-:Y:S05]  /*17b0*/  @!P0 BRA `(.L_x_21) ;  /* 0x0000000000048947 */ /* 0x000fea0003800000 */
[----:B------:R-:W-:Y:S01]  /*17c0*/  BPT.TRAP 0x1 ;  /* 0x000000040000795c */ /* 0x000fe20000300000 */
.L_x_21:
[----:B------:R-:W-:Y:S02]  /*17d0*/  IMAD.U32 R3, RZ, RZ, UR38 ;  /* 0x00000026ff037e24 */ /* 0x000fe4000f8e00ff */
[----:B------:R-:W-:-:S03]  /*17e0*/  IMAD.U32 R0, RZ, RZ, UR39 ;  /* 0x00000027ff007e24 */ /* 0x000fc6000f8e00ff */
[----:B------:R-:W-:Y:S02]  /*17f0*/  LEA R3, R3, UR41, 0x3 ;  /* 0x0000002903037c11 */ /* 0x000fe4000f8e18ff */
[----:B------:R-:W-:-:S04]  /*1800*/  SHF.L.U32 R0, R0, 0x1f, RZ ;  /* 0x0000001f00007819 */ /* 0x000fc800000006ff */
[----:B------:R1:W2:Y:S01]  /*1810*/  SYNCS.PHASECHK.TRANS64.TRYWAIT P1, [R3+URZ], R0 ;  /* 0x00000000030075a7 */ /* 0x0002a2000802017f */
[----:B------:R-:W-:Y:S05]  /*1820*/  @!P0 BRA `(.L_x_22) ;  /* 0x0000000000048947 */ /* 0x000fea0003800000 */
[----:B------:R-:W-:Y:S01]  /*1830*/  BPT.TRAP 0x1 ;  /* 0x000000040000795c */ /* 0x000fe20000300000 */
.L_x_22:
[----:B------:R-:W-:-:S05]  /*1840*/  IMAD.U32 R4, RZ, RZ, UR43 ;  /* 0x0000002bff047e24 */ /* 0x000fca000f8e00ff */
[----:B------:R-:W-:Y:S01]  /*1850*/  ISETP.GE.AND P2, PT, R4, 0x1, PT ;  /* 0x000000010400780c */ /* 0x000fe20003f46270 */
[----:B--2---:R-:W-:-:S12]  /*1860*/  @P1 BRA `(.L_x_23) ;  /* 0x0000000000081947 */ /* 0x004fd80003800000 */
[----:B------:R-:W2:Y:S02]  /*1870*/  SYNCS.PHASECHK.TRANS64.TRYWAIT P1, [R3+URZ], R0 ;  /* 0x00000000030075a7 */ /* 0x000ea4000802017f */
[----:B--2---:R-:W-:Y:S05]  /*1880*/  @!P1 BRA `(.L_x_24) ;  /* 0x0000008400349947 */ /* 0x004fea0003800000 */
.L_x_23:
[----:B------:R-:W-:Y:S05]  /*1890*/  WARPSYNC.ALL ;  /* 0x0000000000007948 */ /* 0x000fea0003800000 */
[----:B------:R-:W-:Y:S01]  /*18a0*/  UIADD3 UR4, UR41, 0x180, URZ ;  /* 0x0000018029047890 */ /* 0x000fe2000fffe03f */
[----:B------:R-:W-:Y:S01]  /*18b0*/  WARPGROUP.ARRIVE ;  /* 0x00000000000079c5 */ /* 0x000fe20000000000 */
[----:B------:R-:W-:Y:S02]  /*18c0*/  UIADD3 UR5, UR41, 0xa180, URZ ;  /* 0x0000a18029057890 */ /* 0x000fe4000fffe03f */
[----:B------:R-:W-:Y:S02]  /*18d0*/  USHF.R.U32.HI UR4, URZ, 0x4, UR4 ;  /* 0x000000043f047899 */ /* 0x000fe40008011604 */
[----:B------:R-:W-:-:S02]  /*18e0*/  USHF.R.U32.HI UR5, URZ, 0x4, UR5 ;  /* 0x000000043f057899 */ /* 0x000fc40008011605 */
[----:B------:R-:W-:Y:S02]  /*18f0*/  ULOP3.LUT UR4, UR4, 0x3fff, URZ, 0xc0, !UPT ;  /* 0x00003fff04047892 */ /* 0x000fe4000f8ec03f */
[----:B------:R-:W-:Y:S02]  /*1900*/  ULOP3.LUT UR5, UR5, 0x3fff, URZ, 0xc0, !UPT ;  /* 0x00003fff05057892 */ /* 0x000fe4000f8ec03f */
[----:B------:R-:W-:Y:S02]  /*1910*/  ULOP3.LUT UR8, UR4, 0x10000, URZ, 0xfc, !UPT ;  /* 0x0001000004087892 */ /* 0x000fe4000f8efc3f */
[----:B------:R-:W-:Y:S02]  /*1920*/  ULOP3.LUT UR9, UR5, 0x10000, URZ, 0xfc, !UPT ;  /* 0x0001000005097892 */ /* 0x000fe4000f8efc3f */
[----:B------:R-:W-:Y:S02]  /*1930*/  ULEA UR10, UR38, UR8, 0x9 ;  /* 0x00000008260a7291 */ /* 0x000fe4000f8e483f */
[----:B------:R-:W-:Y:S01]  /*1940*/  ULEA UR11, UR38, UR9, 0xb ;  /* 0x00000009260b7291 */ /* 0x000fe2000f8e583f */
[----:B------:R-:W-:Y:S01]  /*1950*/  UMOV UR5, 0x40000040 ;  /* 0x4000004000057882 */ /* 0x000fe20000000000 */
[----:B------:R-:W-:-:S03]  /*1960*/  UMOV UR7, 0x40000040 ;  /* 0x4000004000077882 */ /* 0x000fc60000000000 */
[----:B------:R-:W-:Y:S02]  /*1970*/  UMOV UR4, UR10 ;  /* 0x0000000a00047c82 */ /* 0x000fe40008000000 */
[----:B------:R-:W-:Y:S02]  /*1980*/  UMOV UR6, UR11 ;  /* 0x0000000b00067c82 */ /* 0x000fe40008000000 */
[----:B------:R-:W-:Y:S01]  /*1990*/  IGMMA.64x256x32.S8.S8 R24, gdesc[UR4], RZ, !UPT, gsb0 ;  /* 0x06600000041879f1 */ /* 0x000fe2000c0410ff */
[----:B------:R-:W-:Y:S02]  /*19a0*/  UIADD3 UR4, UR10, 0x2, URZ ;  /* 0x000000020a047890 */ /* 0x000fe4000fffe03f */
[----:B------:R-:W-:Y:S01]  /*19b0*/  UIADD3 UR6, UR11, 0x2, URZ ;  /* 0x000000020b067890 */ /* 0x000fe2000fffe03f */
[----:B------:R-:W-:Y:S01]  /*19c0*/  UMOV UR5, 0x40000040 ;  /* 0x4000004000057882 */ /* 0x000fe20000000000 */
[----:B------:R-:W-:Y:S01]  /*19d0*/  UMOV UR7, 0x40000040 ;  /* 0x4000004000077882 */ /* 0x000fe20000000000 */
[----:B------:R-:W-:-:S02]  /*19e0*/  WARPGROUP.DEPBAR.LE gsb0, 0x0 ;  /* 0x00008000000079c5 */ /* 0x000fc40000010000 */
[----:B------:R-:W-:-:S06]  /*19f0*/  WARPGROUP.ARRIVE ;  /* 0x00000000000079c5 */ /* 0x000fcc0000000000 */
[----:B------:R-:W-:Y:S01]  /*1a00*/  IGMMA.64x256x32.S8.S8 R24, gdesc[UR4], R24, gsb0 ;  /* 0x06600000041879f1 */ /* 0x000fe20008041018 */
[----:B------:R-:W-:Y:S02]  /*1a10*/  UIADD3 UR4, UR10, 0x4, URZ ;  /* 0x000000040a047890 */ /* 0x000fe4000fffe03f */
[----:B------:R-:W-:Y:S01]  /*1a20*/  UIADD3 UR6, UR11, 0x4, URZ ;  /* 0x000000040b067890 */ /* 0x000fe2000fffe03f */
[----:B------:R-:W-:Y:S01]  /*1a30*/  UMOV UR5, 0x40000040 ;  /* 0x4000004000057882 */ /* 0x000fe20000000000 */
[----:B------:R-:W-:Y:S01]  /*1a40*/  UMOV UR7, 0x40000040 ;  /* 0x4000004000077882 */ /* 0x000fe20000000000 */
[----:B------:R-:W-:Y:S02]  /*1a50*/  WARPGROUP.DEPBAR.LE gsb0, 0x0 ;  /* 0x00008000000079c5 */ /* 0x000fe40000010000 */
        /* <DEDUP_REMOVED lines=8> */
[----:B------:R-:W-:Y:S03]  /*1ae0*/  IGMMA.64x256x32.S8.S8 R24, gdesc[UR4], R24, gsb0 ;  /* 0x06600000041879f1 */ /* 0x000fe60008041018 */
[----:B------:R-:W-:Y:S02]  /*1af0*/  WARPGROUP.DEPBAR.LE gsb0, 0x0 ;  /* 0x00008000000079c5 */ /* 0x000fe40000010000 */
[----:B------:R-:W-:Y:S05]  /*1b00*/  @!P2 BRA `(.L_x_25) ;  /* 0x000000040014a947 */ /* 0x000fea0003800000 */
[----:B------:R-:W-:Y:S01]  /*1b10*/  UIADD3 UR4, UR38, 0x1, URZ ;  /* 0x0000000126047890 */ /* 0x000fe2000fffe03f */
[----:B-12---:R-:W-:Y:S02]  /*1b20*/  IMAD.U32 R0, RZ, RZ, UR43 ;  /* 0x0000002bff007e24 */ /* 0x006fe4000f8e00ff */
[----:B------:R-:W-:Y:S01]  /*1b30*/  IMAD.U32 R3, RZ, RZ, UR38 ;  /* 0x00000026ff037e24 */ /* 0x000fe2000f8e00ff */
[----:B------:R-:W-:-:S04]  /*1b40*/  UISETP.NE.AND UP0, UPT, UR4, 0x5, UPT ;  /* 0x000000050400788c */ /* 0x000fc8000bf05270 */
[----:B------:R-:W-:Y:S02]  /*1b50*/  USEL UR5, URZ, 0x1, UP0 ;  /* 0x000000013f057887 */ /* 0x000fe40008000000 */
[----:B------:R-:W-:Y:S02]  /*1b60*/  USEL UR10, UR4, URZ, UP0 ;  /* 0x0000003f040a7287 */ /* 0x000fe40008000000 */
[----:B------:R-:W-:-:S06]  /*1b70*/  ULOP3.LUT UR5, UR39, UR5, URZ, 0x3c, !UPT ;  /* 0x0000000527057292 */ /* 0x000fcc000f8e3c3f */
[----:B------:R-:W-:-:S07]  /*1b80*/  IMAD.U32 R6, RZ, RZ, UR5 ;  /* 0x00000005ff067e24 */ /* 0x000fce000f8e00ff */
.L_x_32:
[----:B------:R-:W-:Y:S05]  /*1b90*/  @!P0 BRA `(.L_x_26) ;  /* 0x0000000000048947 */ /* 0x000fea0003800000 */
[----:B------:R-:W-:Y:S01]  /*1ba0*/  BPT.TRAP 0x1 ;  /* 0x000000040000795c */ /* 0x000fe20000300000 */
.L_x_26:
[----:B------:R-:W-:Y:S01]  /*1bb0*/  ULEA UR4, UR10, UR41, 0x3 ;  /* 0x000000290a047291 */ /* 0x000fe2000f8e183f */
[----:B------:R-:W-:-:S08]  /*1bc0*/  SHF.L.U32 R4, R6, 0x1f, RZ ;  /* 0x0000001f06047819 */ /* 0x000fd000000006ff */
[----:B------:R1:W2:Y:S01]  /*1bd0*/  SYNCS.PHASECHK.TRANS64.TRYWAIT P1, [UR4], R4 ;  /* 0x00000004ff0075a7 */ /* 0x0002a20008020144 */
[----:B------:R-:W-:Y:S05]  /*1be0*/  @!P0 BRA `(.L_x_27) ;  /* 0x0000000000048947 */ /* 0x000fea0003800000 */
[----:B------:R-:W-:Y:S01]  /*1bf0*/  BPT.TRAP 0x1 ;  /* 0x000000040000795c */ /* 0x000fe20000300000 */
.L_x_27:
[----:B--2---:R-:W-:Y:S05]  /*1c00*/  @P1 BRA `(.L_x_28) ;  /* 0x0000000000081947 */ /* 0x004fea0003800000 */
[----:B------:R-:W2:Y:S02]  /*1c10*/  SYNCS.PHASECHK.TRANS64.TRYWAIT P1, [UR4], R4 ;  /* 0x00000004ff0075a7 */ /* 0x000ea40008020144 */
[----:B--2---:R-:W-:Y:S05]  /*1c20*/  @!P1 BRA `(.L_x_29) ;  /* 0x0000008000609947 */ /* 0x004fea0003800000 */
.L_x_28:
[----:B------:R-:W-:Y:S01]  /*1c30*/  ULEA UR11, UR10, UR8, 0x9 ;  /* 0x000000080a0b7291 */ /* 0x000fe2000f8e483f */
[----:B------:R-:W-:Y:S01]  /*1c40*/  WARPGROUP.ARRIVE ;  /* 0x00000000000079c5 */ /* 0x000fe20000000000 */
[----:B------:R-:W-:Y:S01]  /*1c50*/  ULEA UR12, UR10, UR9, 0xb ;  /* 0x000000090a0c7291 */ /* 0x000fe2000f8e583f */
[----:B------:R-:W-:Y:S01]  /*1c60*/  UMOV UR5, 0x40000040 ;  /* 0x4000004000057882 */ /* 0x000fe20000000000 */
[----:B------:R-:W-:-:S03]  /*1c70*/  UMOV UR7, 0x40000040 ;  /* 0x4000004000077882 */ /* 0x000fc60000000000 */
[----:B------:R-:W-:Y:S02]  /*1c80*/  UMOV UR4, UR11 ;  /* 0x0000000b00047c82 */ /* 0x000fe40008000000 */
[----:B------:R-:W-:Y:S02]  /*1c90*/  UMOV UR6, UR12 ;  /* 0x0000000c00067c82 */ /* 0x000fe40008000000 */
[----:B------:R-:W-:Y:S01]  /*1ca0*/  IGMMA.64x256x32.S8.S8 R24, gdesc[UR4], R24, gsb0 ;  /* 0x06600000041879f1 */ /* 0x000fe20008041018 */
        /* <DEDUP_REMOVED lines=23> */
[----:B------:R-:W-:Y:S01]  /*1e20*/  BPT.TRAP 0x1 ;  /* 0x000000040000795c */ /* 0x000fe20000300000 */
.L_x_30:
[----:B------:R-:W-:-:S13]  /*1e30*/  ISETP.NE.AND P1, PT, R155, RZ, PT ;  /* 0x000000ff9b00720c */ /* 0x000fda0003f25270 */
[----:B-12---:R-:W-:-:S05]  /*1e40*/  @P1 LEA R4, R3, UR41, 0x3 ;  /* 0x0000002903041c11 */ /* 0x006fca000f8e18ff */
[----:B------:R-:W-:-:S05]  /*1e50*/  @P1 VIADD R5, R4, 0x28 ;  /* 0x0000002804051836 */ /* 0x000fca0000000000 */
[----:B------:R-:W-:-:S04]  /*1e60*/  @P1 PRMT R5, R154, 0x654, R5 ;  /* 0x000006549a051816 */ /* 0x000fc80000000005 */
[----:B------:R1:W-:Y:S01]  /*1e70*/  @P1 SYNCS.ARRIVE.TRANS64.RED.A1T0 RZ, [R5+URZ], RZ ;  /* 0x000000ff05ff19a7 */ /* 0x0003e2000810043f */
[----:B------:R-:W-:-:S13]  /*1e80*/  ISETP.GT.U32.AND P1, PT, R16, 0x1, PT ;  /* 0x000000011000780c */ /* 0x000fda0003f24070 */
[----:B-1----:R-:W-:Y:S05]  /*1e90*/  @P1 BRA `(.L_x_31) ;  /* 0x0000000000041947 */ /* 0x002fea0003800000 */
[----:B------:R-:W-:Y:S01]  /*1ea0*/  BPT.TRAP 0x1 ;  /* 0x000000040000795c */ /* 0x000fe20000300000 */
.L_x_31:
[----:B------:R-:W-:Y:S01]  /*1eb0*/  UIADD3 UR10, UR10, 0x1, URZ ;  /* 0x000000010a0a7890 */ /* 0x000fe2000fffe03f */
[C---:B------:R-:W-:Y:S01]  /*1ec0*/  ISETP.GT.AND P2, PT, R0.reuse, 0x1, PT ;  /* 0x000000010000780c */ /* 0x040fe20003f44270 */
[----:B------:R-:W-:Y:S02]  /*1ed0*/  VIADD R3, R3, 0x1 ;  /* 0x0000000103037836 */ /* 0x000fe40000000000 */
[----:B------:R-:W-:Y:S01]  /*1ee0*/  UISETP.NE.AND UP0, UPT, UR10, 0x5, UPT ;  /* 0x000000050a00788c */ /* 0x000fe2000bf05270 */
[----:B------:R-:W-:Y:S02]  /*1ef0*/  VIADD R0, R0, 0xffffffff ;  /* 0xffffffff00007836 */ /* 0x000fe40000000000 */
[C---:B------:R-:W-:Y:S01]  /*1f00*/  ISETP.NE.AND P1, PT, R3.reuse, 0x5, PT ;  /* 0x000000050300780c */ /* 0x040fe20003f25270 */
[----:B------:R-:W-:Y:S02]  /*1f10*/  USEL UR4, URZ, 0x1, UP0 ;  /* 0x000000013f047887 */ /* 0x000fe40008000000 */
[----:B------:R-:W-:Y:S01]  /*1f20*/  USEL UR10, UR10, URZ, UP0 ;  /* 0x0000003f0a0a7287 */ /* 0x000fe20008000000 */
[----:B------:R-:W-:-:S03]  /*1f30*/  SEL R3, R3, RZ, P1 ;  /* 0x000000ff03037207 */ /* 0x000fc60000800000 */
[----:B------:R-:W-:Y:S01]  /*1f40*/  LOP3.LUT R6, R6, UR4, RZ, 0x3c, !PT ;  /* 0x0000000406067c12 */ /* 0x000fe2000f8e3cff */
[----:B------:R-:W-:Y:S07]  /*1f50*/  @P2 BRA `(.L_x_32) ;  /* 0xfffffffc000c2947 */ /* 0x000fee000383ffff */
.L_x_25:
[----:B-12---:R-:W1:Y:S01]  /*1f60*/  LDC R0, c[0x0][0x28c] ;  /* 0x0000a300ff007b82 */ /* 0x006e620000000800 */
[----:B------:R2:W-:Y:S01]  /*1f70*/  SYNCS.ARRIVE.TRANS64.A1T0 RZ, [R160+UR45], RZ ;  /* 0x000000ffa0ff79a7 */ /* 0x0005e2000810002d */
[----:B-1----:R-:W-:-:S13]  /*1f80*/  ISETP.GE.AND P1, PT, R0, 0x1, PT ;  /* 0x000000010000780c */ /* 0x002fda0003f26270 */
[----:B--2---:R-:W-:Y:S05]  /*1f90*/  @!P1 BRA `(.L_x_33) ;  /* 0x0000000000449947 */ /* 0x004fea0003800000 */
[----:B------:R-:W-:Y:S05]  /*1fa0*/  @!P0 BRA `(.L_x_34) ;  /* 0x0000000000048947 */ /* 0x000fea0003800000 */
[----:B------:R-:W-:Y:S01]  /*1fb0*/  BPT.TRAP 0x1 ;  /* 0x000000040000795c */ /* 0x000fe20000300000 */
.L_x_34:
[----:B------:R-:W-:-:S13]  /*1fc0*/  ISETP.NE.AND P0, PT, R155, RZ, PT ;  /* 0x000000ff9b00720c */ /* 0x000fda0003f05270 */
[----:B------:R-:W-:-:S05]  /*1fd0*/  VOTEU.ANY UP0, P0 ;  /* 0x00000000003f7886 */ /* 0x000fca0000000100 */
[----:B------:R-:W-:-:S06]  /*1fe0*/  @UP0 UIADD3 UR4, UR43, UR38, URZ ;  /* 0x000000262b040290 */ /* 0x000fcc000fffe03f */
[----:B------:R-:W-:Y:S02]  /*1ff0*/  IMAD.U32 R4, RZ, RZ, UR4 ;  /* 0x00000004ff047e24 */ /* 0x000fe4000f8e00ff */
[----:B------:R-:W-:Y:S02]  /*2000*/  IMAD.U32 R3, RZ, RZ, UR4 ;  /* 0x00000004ff037e24 */ /* 0x000fe4000f8e00ff */
[----:B------:R-:W-:-:S05]  /*2010*/  @P0 IMAD.WIDE.U32 R4, R4, -0x33333333, RZ ;  /* 0xcccccccd04040825 */ /* 0x000fca00078e00ff */
[----:B------:R-:W-:-:S05]  /*2020*/  @P0 SHF.R.U32.HI R0, RZ, 0x2, R5 ;  /* 0x00000002ff000819 */ /* 0x000fca0000011605 */
[----:B------:R-:W-:-:S05]  /*2030*/  @P0 IMAD R0, R0, -0x5, R3 ;  /* 0xfffffffb00000824 */ /* 0x000fca00078e0203 */
[----:B------:R-:W-:-:S05]  /*2040*/  @P0 LEA R0, R0, UR41, 0x3 ;  /* 0x0000002900000c11 */ /* 0x000fca000f8e18ff */
[----:B------:R-:W-:-:S05]  /*2050*/  @P0 VIADD R3, R0, 0x28 ;  /* 0x0000002800030836 */ /* 0x000fca0000000000 */
[----:B------:R-:W-:-:S04]  /*2060*/  @P0 PRMT R3, R154, 0x654, R3 ;  /* 0x000006549a030816 */ /* 0x000fc80000000003 */
[----:B------:R1:W-:Y:S01]  /*2070*/  @P0 SYNCS.ARRIVE.TRANS64.RED.A1T0 RZ, [R3+URZ], RZ ;  /* 0x000000ff03ff09a7 */ /* 0x0003e2000810043f */
[----:B------:R-:W-:-:S13]  /*2080*/  ISETP.GT.U32.AND P0, PT, R16, 0x1, PT ;  /* 0x000000011000780c */ /* 0x000fda0003f04070 */
[----:B-1----:R-:W-:Y:S05]  /*2090*/  @P0 BRA `(.L_x_33) ;  /* 0x0000000000040947 */ /* 0x002fea0003800000 */
[----:B------:R-:W-:Y:S01]  /*20a0*/  BPT.TRAP 0x1 ;  /* 0x000000040000795c */ /* 0x000fe20000300000 */
.L_x_33:
[----:B------:R-:W-:Y:S01]  /*20b0*/  SHF.L.U32 R0, R165, 0x1f, RZ ;  /* 0x0000001fa5007819 */ /* 0x000fe200000006ff */
[----:B------:R-:W-:Y:S01]  /*20c0*/  UIADD3 UR38, UR44, UR38, URZ ;  /* 0x000000262c267290 */ /* 0x000fe2000fffe03f */
[----:B------:R-:W1:Y:S01]  /*20d0*/  LDC R7, c[0x0][0x288] ;  /* 0x0000a200ff077b82 */ /* 0x000e620000000800 */
[----:B------:R-:W-:Y:S01]  /*20e0*/  UISETP.GE.U32.AND UP1, UPT, UR44, 0x5, UPT ;  /* 0x000000052c00788c */ /* 0x000fe2000bf26070 */
[----:B------:R-:W-:Y:S01]  /*20f0*/  IMAD.SHL.U32 R8, R158, 0x2, RZ ;  /* 0x000000029e087824 */ /* 0x000fe200078e00ff */
[----:B------:R-:W-:Y:S02]  /*2100*/  UISETP.GT.U32.AND UP0, UPT, UR38, 0x4, UPT ;  /* 0x000000042600788c */ /* 0x000fe4000bf04070 */
[----:B------:R-:W-:Y:S02]  /*2110*/  UIMAD.WIDE.U32 UR4, UR38, -0x33333333, URZ ;  /* 0xcccccccd260478a5 */ /* 0x000fe4000f8e003f */
[----:B------:R-:W-:Y:S01]  /*2120*/  UISETP.LT.U32.AND UP0, UPT, UR44, 0x5, UP0 ;  /* 0x000000052c00788c */ /* 0x000fe20008701070 */
[----:B------:R-:W2:Y:S01]  /*2130*/  SYNCS.PHASECHK.TRANS64.TRYWAIT P0, [R161+UR42+0x10], R0 ;  /* 0x00001000a10075a7 */ /* 0x000ea2000800016a */
[----:B------:R-:W-:Y:S01]  /*2140*/  USHF.R.U32.HI UR4, URZ, 0x2, UR5 ;  /* 0x000000023f047899 */ /* 0x000fe20008011605 */
[----:B------:R-:W-:Y:S01]  /*2150*/  SHF.R.S32.HI R9, RZ, 0x1f, R8 ;  /* 0x0000001fff097819 */ /* 0x000fe20000011408 */
[----:B------:R-:W-:-:S02]  /*2160*/  USEL UR6, URZ, 0x1, !UP0 ;  /* 0x000000013f067887 */ /* 0x000fc4000c000000 */
[----:B------:R-:W-:Y:S02]  /*2170*/  UIMAD UR38, UR4, -0x5, UR38 ;  /* 0xfffffffb042678a4 */ /* 0x000fe4000f8e0226 */
[----:B------:R-:W-:-:S04]  /*2180*/  ULOP3.LUT UR39, UR39, UR6, URZ, 0x3c, !UPT ;  /* 0x0000000627277292 */ /* 0x000fc8000f8e3c3f */
[----:B------:R-:W-:Y:S01]  /*2190*/  @UP1 ULOP3.LUT UR39, UR39, 0x1, UR4, 0x78, !UPT ;  /* 0x0000000127271892 */ /* 0x000fe2000f8e7804 */
[----:B-12---:R-:W-:Y:S11]  /*21a0*/  @!P0 BRA `(.L_x_35) ;  /* 0x0000007c00188947 */ /* 0x006ff60003800000 */
.L_x_322:
[----:B-1----:R-:W-:Y:S01]  /*21b0*/  IMAD.SHL.U32 R0, R19, 0x40, RZ ;  /* 0x0000004013007824 */ /* 0x002fe200078e00ff */
[----:B------:R-:W-:Y:S01]  /*21c0*/  ULDC UR6, c[0x0][0x284] ;  /* 0x0000a10000067ab9 */ /* 0x000fe20000000800 */
[----:B------:R-:W-:Y:S01]  /*21d0*/  IMAD.SHL.U32 R22, R22, 0x100, RZ ;  /* 0x0000010016167824 */ /* 0x000fe200078e00ff */
[----:B------:R-:W-:Y:S01]  /*21e0*/  SHF.R.S32.HI R15, RZ, 0x1f, R2 ;  /* 0x0000001fff0f7819 */ /* 0x000fe20000011402 */
[----:B------:R-:W-:Y:S01]  /*21f0*/  ULDC.64 UR4, c[0x0][0x5d0] ;  /* 0x0001740000047ab9 */ /* 0x000fe20000000a00 */
[----:B------:R-:W-:Y:S01]  /*2200*/  ISETP.GE.AND P0, PT, R0, UR6, PT ;  /* 0x0000000600007c0c */ /* 0x000fe2000bf06270 */
[----:B------:R-:W-:Y:S01]  /*2210*/  IMAD.WIDE.U32 R4, R2, UR4, R8 ;  /* 0x0000000402047c25 */ /* 0x000fe2000f8e0008 */
[----:B------:R-:W-:Y:S02]  /*2220*/  SHF.R.S32.HI R14, RZ, 0x1f, R22 ;  /* 0x0000001fff0e7819 */ /* 0x000fe40000011416 */
[C---:B------:R-:W-:Y:S01]  /*2230*/  ISETP.GE.OR P0, PT, R22.reuse, R7, P0 ;  /* 0x000000071600720c */ /* 0x040fe20000706670 */
[----:B------:R-:W-:Y:S01]  /*2240*/  IMAD R3, R15, UR4, RZ ;  /* 0x000000040f037c24 */ /* 0x000fe2000f8e02ff */
[----:B------:R-:W-:-:S03]  /*2250*/  IADD3 R4, P1, R22, R4, RZ ;  /* 0x0000000416047210 */ /* 0x000fc60007f3e0ff */
[----:B------:R-:W-:-:S05]  /*2260*/  IMAD R3, R2, UR5, R3 ;  /* 0x0000000502037c24 */ /* 0x000fca000f8e0203 */
[----:B------:R-:W-:-:S03]  /*2270*/  IADD3.X R5, R14, R5, R3, P1, !PT ;  /* 0x000000050e057210 */ /* 0x000fc60000ffe403 */
[----:B------:R-:W-:Y:S05]  /*2280*/  @P0 BRA `(.L_x_36) ;  /* 0x0000006000b40947 */ /* 0x000fea0003800000 */
[----:B------:R-:W1:Y:S01]  /*2290*/  LDC.64 R10, c[0x0][0x5c8] ;  /* 0x00017200ff0a7b82 */ /* 0x000e620000000a00 */
[----:B0-----:R-:W-:Y:S01]  /*22a0*/  IMAD.WIDE R12, R19, 0x40, R156 ;  /* 0x00000040130c7825 */ /* 0x001fe200078e029c */
[----:B------:R-:W-:Y:S01]  /*22b0*/  ULDC.64 UR4, c[0x0][0x5c0] ;  /* 0x0001700000047ab9 */ /* 0x000fe20000000a00 */
[----:B------:R-:W-:Y:S02]  /*22c0*/  BSSY B0, `(.L_x_36) ;  /* 0x0000629000007945 */ /* 0x000fe40003800000 */
[----:B------:R-:W-:Y:S02]  /*22d0*/  IMAD.IADD R19, R163, 0x1, -R0 ;  /* 0x00000001a3137824 */ /* 0x000fe400078e0a00 */
[-C--:B-1----:R-:W-:Y:S02]  /*22e0*/  IMAD R3, R13, R10.reuse, RZ ;  /* 0x0000000a0d037224 */ /* 0x082fe400078e02ff */
[----:B------:R-:W-:-:S04]  /*22f0*/  IMAD.WIDE.U32 R4, R12, R10, R4 ;  /* 0x0000000a0c047225 */ /* 0x000fc800078e0004 */
[----:B------:R-:W-:Y:S01]  /*2300*/  IMAD R3, R12, R11, R3 ;  /* 0x0000000b0c037224 */ /* 0x000fe200078e0203 */
[----:B------:R-:W-:-:S03]  /*2310*/  IADD3 R4, P0, R4, UR4, RZ ;  /* 0x0000000404047c10 */ /* 0x000fc6000ff1e0ff */
[----:B------:R-:W-:Y:S01]  /*2320*/  IMAD.IADD R3, R5, 0x1, R3 ;  /* 0x0000000105037824 */ /* 0x000fe200078e0203 */
[----:B------:R-:W-:-:S04]  /*2330*/  LEA R6, P1, R10, R4, 0x3 ;  /* 0x000000040a067211 */ /* 0x000fc800078218ff */
[----:B------:R-:W-:Y:S01]  /*2340*/  IADD3.X R5, R3, UR5, RZ, P0, !PT ;  /* 0x0000000503057c10 */ /* 0x000fe200087fe4ff */
[----:B------:R-:W-:Y:S01]  /*2350*/  IMAD R3, R158, -0x2, R7 ;  /* 0xfffffffe9e037824 */ /* 0x000fe200078e0207 */
[----:B-----5:R-:W-:Y:S02]  /*2360*/  ISETP.NE.AND P0, PT, R152, RZ, PT ;  /* 0x000000ff9800720c */ /* 0x020fe40003f05270 */
[----:B------:R-:W-:Y:S01]  /*2370*/  LEA.HI.X R7, R10, R5, R11, 0x3, P1 ;  /* 0x000000050a077211 */ /* 0x000fe200008f1c0b */
[----:B------:R-:W-:-:S10]  /*2380*/  IMAD.IADD R0, R3, 0x1, -R22 ;  /* 0x0000000103007824 */ /* 0x000fd400078e0a16 */
[----:B------:R-:W-:Y:S05]  /*2390*/  @!P0 BRA `(.L_x_37) ;  /* 0x0000004800648947 */ /* 0x000fea0003800000 */
[----:B------:R-:W0:Y:S01]  /*23a0*/  LDC.64 R20, c[0x0][0x5b0] ;  /* 0x00016c00ff147b82 */ /* 0x000e220000000a00 */
[----:B------:R-:W-:Y:S01]  /*23b0*/  ULDC.64 UR4, c[0x0][0x5b8] ;  /* 0x00016e0000047ab9 */ /* 0x000fe20000000a00 */
[----:B------:R-:W-:Y:S01]  /*23c0*/  ISETP.GE.AND P1, PT, R19, 0x1, PT ;  /* 0x000000011300780c */ /* 0x000fe20003f26270 */
[----:B------:R-:W-:Y:S01]  /*23d0*/  IMAD.WIDE.U32 R8, R2, UR4, R8 ;  /* 0x0000000402087c25 */ /* 0x000fe2000f8e0008 */
[----:B------:R-:W-:Y:S02]  /*23e0*/  BSSY B1, `(.L_x_38) ;  /* 0x0000010000017945 */ /* 0x000fe40003800000 */
[----:B------:R-:W-:Y:S01]  /*23f0*/  ISETP.LT.OR P2, PT, R0, 0x1, !P1 ;  /* 0x000000010000780c */ /* 0x000fe20004f41670 */
[----:B------:R-:W-:Y:S01]  /*2400*/  IMAD R3, R15, UR4, RZ ;  /* 0x000000040f037c24 */ /* 0x000fe2000f8e02ff */
[----:B------:R-:W1:Y:S01]  /*2410*/  LDC.64 R166, c[0x0][0x5a8] ;  /* 0x00016a00ffa67b82 */ /* 0x000e620000000a00 */
[----:B------:R-:W-:Y:S02]  /*2420*/  IADD3 R8, P0, R22, R8, RZ ;  /* 0x0000000816087210 */ /* 0x000fe40007f1e0ff */
[----:B------:R-:W-:-:S05]  /*2430*/  IMAD R3, R2, UR5, R3 ;  /* 0x0000000502037c24 */ /* 0x000fca000f8e0203 */
[----:B------:R-:W-:Y:S01]  /*2440*/  IADD3.X R9, R14, R9, R3, P0, !PT ;  /* 0x000000090e097210 */ /* 0x000fe200007fe403 */
[-C--:B0-----:R-:W-:Y:S01]  /*2450*/  IMAD R10, R13, R20.reuse, RZ ;  /* 0x000000140d0a7224 */ /* 0x081fe200078e02ff */
[----:B------:R-:W-:Y:S01]  /*2460*/  SHF.L.U64.HI R11, R20, 0x3, R21 ;  /* 0x00000003140b7819 */ /* 0x000fe20000010215 */
[----:B------:R-:W-:-:S04]  /*2470*/  IMAD.WIDE.U32 R2, R12, R20, R8 ;  /* 0x000000140c027225 */ /* 0x000fc800078e0008 */
[----:B------:R-:W-:Y:S01]  /*2480*/  IMAD R15, R12, R21, R10 ;  /* 0x000000150c0f7224 */ /* 0x000fe200078e020a */
[----:B-1----:R-:W-:Y:S01]  /*2490*/  IADD3 R2, P0, R2, R166, RZ ;  /* 0x000000a602027210 */ /* 0x002fe20007f1e0ff */
[----:B------:R-:W-:-:S03]  /*24a0*/  IMAD.SHL.U32 R10, R20, 0x8, RZ ;  /* 0x00000008140a7824 */ /* 0x000fc600078e00ff */
[----:B------:R-:W-:Y:S01]  /*24b0*/  IADD3.X R3, R167, R3, R15, P0, !PT ;  /* 0x00000003a7037210 */ /* 0x000fe200007fe40f */
[----:B------:R-:W-:Y:S08]  /*24c0*/  @P2 BRA `(.L_x_39) ;  /* 0x0000000000042947 */ /* 0x000ff00003800000 */
[----:B------:R0:W5:Y:S02]  /*24d0*/  LDG.E.U8 R164, desc[UR36][R2.64] ;  /* 0x0000002402a47981 */ /* 0x000164000c1e1100 */
.L_x_39:
[----:B------:R-:W-:Y:S05]  /*24e0*/  BSYNC B1 ;  /* 0x0000000000017941 */ /* 0x000fea0003800000 */
.L_x_38:
[----:B-----5:R-:W-:Y:S01]  /*24f0*/  LOP3.LUT R13, R164, 0xffff, RZ, 0xc0, !PT ;  /* 0x0000ffffa40d7812 */ /* 0x020fe200078ec0ff */
[----:B------:R-:W-:Y:S01]  /*2500*/  IMAD.WIDE.U32 R10, R12, R20, R10 ;  /* 0x000000140c0a7225 */ /* 0x000fe200078e000a */
[----:B------:R-:W-:Y:S01]  /*2510*/  ISETP.GE.AND P0, PT, R19, 0x9, PT ;  /* 0x000000091300780c */ /* 0x000fe20003f06270 */
[----:B------:R-:W-:Y:S01]  /*2520*/  BSSY B1, `(.L_x_40) ;  /* 0x000000f000017945 */ /* 0x000fe20003800000 */
[----:B------:R-:W-:Y:S01]  /*2530*/  PRMT R13, R13, 0x8880, RZ ;  /* 0x000088800d0d7816 */ /* 0x000fe200000000ff */
[----:B------:R-:W-:Y:S01]  /*2540*/  IMAD.IADD R12, R15, 0x1, R11 ;  /* 0x000000010f0c7824 */ /* 0x000fe200078e020b */
[----:B------:R-:W-:-:S03]  /*2550*/  IADD3 R8, P3, P4, R8, R166, R10 ;  /* 0x000000a608087210 */ /* 0x000fc60007c7e00a */
[----:B------:R-:W-:Y:S01]  /*2560*/  IMAD.MOV.U32 R11, RZ, RZ, R13 ;  /* 0x000000ffff0b7224 */ /* 0x000fe200078e000d */
[----:B------:R-:W-:Y:S02]  /*2570*/  IADD3.X R9, R9, R167, R12, P3, P4 ;  /* 0x000000a709097210 */ /* 0x000fe40001fe840c */
[C---:B------:R-:W-:Y:S01]  /*2580*/  ISETP.LT.OR P3, PT, R0.reuse, 0x2, !P1 ;  /* 0x000000020000780c */ /* 0x040fe20004f61670 */
[----:B------:R-:W-:Y:S01]  /*2590*/  IMAD R10, R11, R152, RZ ;  /* 0x000000980b0a7224 */ /* 0x000fe200078e02ff */
[----:B------:R-:W-:-:S03]  /*25a0*/  ISETP.LT.OR P4, PT, R0, 0x1, !P0 ;  /* 0x000000010000780c */ /* 0x000fc60004781670 */
[----:B------:R-:W-:-:S05]  /*25b0*/  @!P2 IMAD R11, R24, R153, R10 ;  /* 0x00000099180ba224 */ /* 0x000fca00078e020a */
[----:B------:R1:W-:Y:S03]  /*25c0*/  @!P2 STG.E.U8 desc[UR36][R4.64], R11 ;  /* 0x0000000b0400a986 */ /* 0x0003e6000c101124 */
[----:B------:R-:W-:Y:S05]  /*25d0*/  @P3 BRA `(.L_x_41) ;  /* 0x00000000000c3947 */ /* 0x000fea0003800000 */
[----:B------:R-:W1:Y:S02]  /*25e0*/  LDG.E.U8 R164, desc[UR36][R2.64+0x1] ;  /* 0x0000012402a47981 */ /* 0x000e64000c1e1100 */
[----:B-1----:R-:W-:-:S05]  /*25f0*/  PRMT R11, R164, 0x8880, RZ ;  /* 0x00008880a40b7816 */ /* 0x002fca00000000ff */
[----:B------:R-:W-:-:S07]  /*2600*/  IMAD R10, R11, R152, RZ ;  /* 0x000000980b0a7224 */ /* 0x000fce00078e02ff */
.L_x_41:
[----:B------:R-:W-:Y:S05]  /*2610*/  BSYNC B1 ;  /* 0x0000000000017941 */ /* 0x000fea0003800000 */
.L_x_40:
[----:B------:R-:W-:Y:S01]  /*2620*/  @!P3 IMAD R25, R25, R153, R10 ;  /* 0x000000991919b224 */ /* 0x000fe200078e020a */
[----:B------:R-:W-:Y:S04]  /*2630*/  BSSY B1, `(.L_x_42) ;  /* 0x0000006000017945 */ /* 0x000fe80003800000 */
[----:B------:R2:W-:Y:S01]  /*2640*/  @!P3 STG.E.U8 desc[UR36][R4.64+0x1], R25 ;  /* 0x000001190400b986 */ /* 0x0005e2000c101124 */
[----:B------:R-:W-:Y:S05]  /*2650*/  @P4 BRA `(.L_x_43) ;  /* 0x00000000000c4947 */ /* 0x000fea0003800000 */
[----:B------:R-:W1:Y:S02]  /*2660*/  LDG.E.U8 R164, desc[UR36][R8.64] ;  /* 0x0000002408a47981 */ /* 0x000e64000c1e1100 */
[----:B-1----:R-:W-:-:S05]  /*2670*/  PRMT R11, R164, 0x8880, RZ ;  /* 0x00008880a40b7816 */ /* 0x002fca00000000ff */
[----:B------:R-:W-:-:S07]  /*2680*/  IMAD R10, R11, R152, RZ ;  /* 0x000000980b0a7224 */ /* 0x000fce00078e02ff */
.L_x_43:
[----:B------:R-:W-:Y:S05]  /*2690*/  BSYNC B1 ;  /* 0x0000000000017941 */ /* 0x000fea0003800000 */
.L_x_42:
[----:B------:R-:W-:Y:S01]  /*26a0*/  ISETP.LT.OR P2, PT, R0, 0x2, !P0 ;  /* 0x000000020000780c */ /* 0x000fe20004741670 */
[----:B-1----:R-:W-:Y:S01]  /*26b0*/  @!P4 IMAD R11, R26, R153, R10 ;  /* 0x000000991a0bc224 */ /* 0x002fe200078e020a */
[----:B------:R-:W-:Y:S01]  /*26c0*/  BSSY B1, `(.L_x_44) ;  /* 0x0000008000017945 */ /* 0x000fe20003800000 */
[----:B------:R-:W-:-:S03]  /*26d0*/  ISETP.LT.OR P3, PT, R0, 0x9, !P1 ;  /* 0x000000090000780c */ /* 0x000fc60004f61670 */
[----:B------:R1:W-:Y:S01]  /*26e0*/  @!P4 STG.E.U8 desc[UR36][R6.64], R11 ;  /* 0x0000000b0600c986 */ /* 0x0003e2000c101124 */
[----:B------:R-:W-:-:S06]  /*26f0*/  ISETP.LT.OR P4, PT, R0, 0xa, !P1 ;  /* 0x0000000a0000780c */ /* 0x000fcc0004f81670 */
[----:B------:R-:W-:Y:S07]  /*2700*/  @P2 BRA `(.L_x_45) ;  /* 0x00000000000c2947 */ /* 0x000fee0003800000 */
[----:B------:R-:W1:Y:S02]  /*2710*/  LDG.E.U8 R164, desc[UR36][R8.64+0x1] ;  /* 0x0000012408a47981 */ /* 0x000e64000c1e1100 */
[----:B-1----:R-:W-:-:S05]  /*2720*/  PRMT R11, R164, 0x8880, RZ ;  /* 0x00008880a40b7816 */ /* 0x002fca00000000ff */
[----:B------:R-:W-:-:S07]  /*2730*/  IMAD R10, R11, R152, RZ ;  /* 0x000000980b0a7224 */ /* 0x000fce00078e02ff */
.L_x_45:
[----:B------:R-:W-:Y:S05]  /*2740*/  BSYNC B1 ;  /* 0x0000000000017941 */ /* 0x000fea0003800000 */
.L_x_44:
[----:B------:R-:W-:Y:S01]  /*2750*/  @!P2 IMAD R27, R27, R153, R10 ;  /* 0x000000991b1ba224 */ /* 0x000fe200078e020a */
[----:B------:R-:W-:Y:S04]  /*2760*/  BSSY B1, `(.L_x_46) ;  /* 0x0000006000017945 */ /* 0x000fe80003800000 */
[----:B------:R3:W-:Y:S01]  /*2770*/  @!P2 STG.E.U8 desc[UR36][R6.64+0x1], R27 ;  /* 0x0000011b0600a986 */ /* 0x0007e2000c101124 */
[----:B------:R-:W-:Y:S05]  /*2780*/  @P3 BRA `(.L_x_47) ;  /* 0x00000000000c3947 */ /* 0x000fea0003800000 */
[----:B------:R-:W1:Y:S02]  /*2790*/  LDG.E.U8 R164, desc[UR36][R2.64+0x8] ;  /* 0x0000082402a47981 */ /* 0x000e64000c1e1100 */
[----:B-1----:R-:W-:-:S05]  /*27a0*/  PRMT R11, R164, 0x8880, RZ ;  /* 0x00008880a40b7816 */ /* 0x002fca00000000ff */
[----:B------:R-:W-:-:S07]  /*27b0*/  IMAD R10, R11, R152, RZ ;  /* 0x000000980b0a7224 */ /* 0x000fce00078e02ff */
.L_x_47:
[----:B------:R-:W-:Y:S05]  /*27c0*/  BSYNC B1 ;  /* 0x0000000000017941 */ /* 0x000fea0003800000 */
.L_x_46:
[----:B-1----:R-:W-:Y:S01]  /*27d0*/  @!P3 IMAD R11, R28, R153, R10 ;  /* 0x000000991c0bb224 */ /* 0x002fe200078e020a */
[----:B------:R-:W-:Y:S04]  /*27e0*/  BSSY B1, `(.L_x_48) ;  /* 0x0000006000017945 */ /* 0x000fe80003800000 */
[----:B------:R1:W-:Y:S01]  /*27f0*/  @!P3 STG.E.U8 desc[UR36][R4.64+0x8], R11 ;  /* 0x0000080b0400b986 */ /* 0x0003e2000c101124 */
[----:B------:R-:W-:Y:S05]  /*2800*/  @P4 BRA `(.L_x_49) ;  /* 0x00000000000c4947 */ /* 0x000fea0003800000 */
[----:B------:R-:W1:Y:S02]  /*2810*/  LDG.E.U8 R164, desc[UR36][R2.64+0x9] ;  /* 0x0000092402a47981 */ /* 0x000e64000c1e1100 */
[----:B-1----:R-:W-:-:S05]  /*2820*/  PRMT R11, R164, 0x8880, RZ ;  /* 0x00008880a40b7816 */ /* 0x002fca00000000ff */
[----:B------:R-:W-:-:S07]  /*2830*/  IMAD R10, R11, R152, RZ ;  /* 0x000000980b0a7224 */ /* 0x000fce00078e02ff */
.L_x_49:
[----:B------:R-:W-:Y:S05]  /*2840*/  BSYNC B1 ;  /* 0x0000000000017941 */ /* 0x000fea0003800000 */
.L_x_48:
[C---:B------:R-:W-:Y:S01]  /*2850*/  ISETP.LT.OR P2, PT, R0.reuse, 0x9, !P0 ;  /* 0x000000090000780c */ /* 0x040fe20004741670 */
[----:B------:R-:W-:Y:S01]  /*2860*/  @!P4 IMAD R29, R29, R153, R10 ;  /* 0x000000991d1dc224 */ /* 0x000fe200078e020a */
        /* <DEDUP_REMOVED lines=8> */
.L_x_51:
[----:B------:R-:W-:Y:S05]  /*28f0*/  BSYNC B1 ;  /* 0x0000000000017941 */ /* 0x000fea0003800000 */
.L_x_50:
[----:B-1----:R-:W-:Y:S01]  /*2900*/  @!P2 IMAD R11, R30, R153, R10 ;  /* 0x000000991e0ba224 */ /* 0x002fe200078e020a */
[----:B------:R-:W-:Y:S04]  /*2910*/  BSSY B1, `(.L_x_52) ;  /* 0x0000006000017945 */ /* 0x000fe80003800000 */
[----:B------:R1:W-:Y:S01]  /*2920*/  @!P2 STG.E.U8 desc[UR36][R6.64+0x8], R11 ;  /* 0x0000080b0600a986 */ /* 0x0003e2000c101124 */
[----:B------:R-:W-:Y:S05]  /*2930*/  @P3 BRA `(.L_x_53) ;  /* 0x00000000000c3947 */ /* 0x000fea0003800000 */
[----:B------:R-:W1:Y:S02]  /*2940*/  LDG.E.U8 R164, desc[UR36][R8.64+0x9] ;  /* 0x0000092408a47981 */ /* 0x000e64000c1e1100 */
[----:B-1----:R-:W-:-:S05]  /*2950*/  PRMT R11, R164, 0x8880, RZ ;  /* 0x00008880a40b7816 */ /* 0x002fca00000000ff */
[----:B------:R-:W-:-:S07]  /*2960*/  IMAD R10, R11, R152, RZ ;  /* 0x000000980b0a7224 */ /* 0x000fce00078e02ff */
.L_x_53:
[----:B------:R-:W-:Y:S05]  /*2970*/  BSYNC B1 ;  /* 0x0000000000017941 */ /* 0x000fea0003800000 */
.L_x_52:
[----:B------:R-:W-:Y:S01]  /*2980*/  @!P3 IMAD R31, R31, R153, R10 ;  /* 0x000000991f1fb224 */ /* 0x000fe200078e020a */
[----:B------:R-:W-:Y:S04]  /*2990*/  BSSY B1, `(.L_x_54) ;  /* 0x0000006000017945 */ /* 0x000fe80003800000 */
[----:B------:R0:W-:Y:S01]  /*29a0*/  @!P3 STG.E.U8 desc[UR36][R6.64+0x9], R31 ;  /* 0x0000091f0600b986 */ /* 0x0001e2000c101124 */
[----:B------:R-:W-:Y:S05]  /*29b0*/  @P4 BRA `(.L_x_55) ;  /* 0x00000000000c4947 */ /* 0x000fea0003800000 */
[----:B------:R-:W1:Y:S02]  /*29c0*/  LDG.E.U8 R164, desc[UR36][R2.64+0x10] ;  /* 0x0000102402a47981 */ /* 0x000e64000c1e1100 */
[----:B-1----:R-:W-:-:S05]  /*29d0*/  PRMT R11, R164, 0x8880, RZ ;  /* 0x00008880a40b7816 */ /* 0x002fca00000000ff */
[----:B------:R-:W-:-:S07]  /*29e0*/  IMAD R10, R11, R152, RZ ;  /* 0x000000980b0a7224 */ /* 0x000fce00078e02ff */
.L_x_55:
[----:B------:R-:W-:Y:S05]  /*29f0*/  BSYNC B1 ;  /* 0x0000000000017941 */ /* 0x000fea0003800000 */
.L_x_54:
        /* <DEDUP_REMOVED lines=10> */
.L_x_57:
[----:B------:R-:W-:Y:S05]  /*2aa0*/  BSYNC B1 ;  /* 0x0000000000017941 */ /* 0x000fea0003800000 */
.L_x_56:
[----:B------:R-:W-:Y:S01]  /*2ab0*/  @!P2 IMAD R33, R33, R153, R10 ;  /* 0x000000992121a224 */ /* 0x000fe200078e020a */
[----:B------:R-:W-:Y:S04]  /*2ac0*/  BSSY B1, `(.L_x_58) ;  /* 0x0000006000017945 */ /* 0x000fe80003800000 */
[----:B------:R0:W-:Y:S01]  /*2ad0*/  @!P2 STG.E.U8 desc[UR36][R4.64+0x11], R33 ;  /* 0x000011210400a986 */ /* 0x0001e2000c101124 */
[----:B------:R-:W-:Y:S05]  /*2ae0*/  @P3 BRA `(.L_x_59) ;  /* 0x00000000000c3947 */ /* 0x000fea0003800000 */
[----:B------:R-:W1:Y:S02]  /*2af0*/  LDG.E.U8 R164, desc[UR36][R8.64+0x10] ;  /* 0x0000102408a47981 */ /* 0x000e64000c1e1100 */
[----:B-1----:R-:W-:-:S05]  /*2b00*/  PRMT R11, R164, 0x8880, RZ ;  /* 0x00008880a40b7816 */ /* 0x002fca00000000ff */
[----:B------:R-:W-:-:S07]  /*2b10*/  IMAD R10, R11, R152, RZ ;  /* 0x000000980b0a7224 */ /* 0x000fce00078e02ff */
.L_x_59:
[----:B------:R-:W-:Y:S05]  /*2b20*/  BSYNC B1 ;  /* 0x0000000000017941 */ /* 0x000fea0003800000 */
.L_x_58:
[----:B-1----:R-:W-:Y:S01]  /*2b30*/  @!P3 IMAD R11, R34, R153, R10 ;  /* 0x00000099220bb224 */ /* 0x002fe200078e020a */
[----:B------:R-:W-:Y:S04]  /*2b40*/  BSSY B1, `(.L_x_60) ;  /* 0x0000006000017945 */ /* 0x000fe80003800000 */
[----:B------:R1:W-:Y:S01]  /*2b50*/  @!P3 STG.E.U8 desc[UR36][R6.64+0x10], R11 ;  /* 0x0000100b0600b986 */ /* 0x0003e2000c101124 */
[----:B------:R-:W-:Y:S05]  /*2b60*/  @P4 BRA `(.L_x_61) ;  /* 0x00000000000c4947 */ /* 0x000fea0003800000 */
[----:B------:R-:W1:Y:S02]  /*2b70*/  LDG.E.U8 R164, desc[UR36][R8.64+0x11] ;  /* 0x0000112408a47981 */ /* 0x000e64000c1e1100 */
[----:B-1----:R-:W-:-:S05]  /*2b80*/  PRMT R11, R164, 0x8880, RZ ;  /* 0x00008880a40b7816 */ /* 0x002fca00000000ff */
[----:B------:R-:W-:-:S07]  /*2b90*/  IMAD R10, R11, R152, RZ ;  /* 0x000000980b0a7224 */ /* 0x000fce00078e02ff */
.L_x_61:
[----:B------:R-:W-:Y:S05]  /*2ba0*/  BSYNC B1 ;  /* 0x0000000000017941 */ /* 0x000fea0003800000 */
.L_x_60:
        /* <DEDUP_REMOVED lines=10> */
.L_x_63:
[----:B------:R-:W-:Y:S05]  /*2c50*/  BSYNC B1 ;  /* 0x0000000000017941 */ /* 0x000fea0003800000 */
.L_x_62:
[----:B-1----:R-:W-:Y:S01]  /*2c60*/  @!P2 IMAD R11, R36, R153, R10 ;  /* 0x00000099240ba224 */ /* 0x002fe200078e020a */
[----:B------:R-:W-:Y:S04]  /*2c70*/  BSSY B1, `(.L_x_64) ;  /* 0x0000006000017945 */ /* 0x000fe80003800000 */
[----:B------:R1:W-:Y:S01]  /*2c80*/  @!P2 STG.E.U8 desc[UR36][R4.64+0x18], R11 ;  /* 0x0000180b0400a986 */ /* 0x0003e2000c101124 */
[----:B------:R-:W-:Y:S05]  /*2c90*/  @P3 BRA `(.L_x_65) ;  /* 0x00000000000c3947 */ /* 0x000fea0003800000 */
[----:B------:R-:W1:Y:S02]  /*2ca0*/  LDG.E.U8 R164, desc[UR36][R2.64+0x19] ;  /* 0x0000192402a47981 */ /* 0x000e64000c1e1100 */
[----:B-1----:R-:W-:-:S05]  /*2cb0*/  PRMT R11, R164, 0x8880, RZ ;  /* 0x00008880a40b7816 */ /* 0x002fca00000000ff */
[----:B------:R-:W-:-:S07]  /*2cc0*/  IMAD R10, R11, R152, RZ ;  /* 0x000000980b0a7224 */ /* 0x000fce00078e02ff */
.L_x_65:
[----:B------:R-:W-:Y:S05]  /*2cd0*/  BSYNC B1 ;  /* 0x0000000000017941 */ /* 0x000fea0003800000 */
.L_x_64:
[----:B------:R-:W-:Y:S01]  /*2ce0*/  @!P3 IMAD R37, R37, R153, R10 ;  /* 0x000000992525b224 */ /* 0x000fe200078e020a */
[----:B------:R-:W-:Y:S04]  /*2cf0*/  BSSY B1, `(.L_x_66) ;  /* 0x0000006000017945 */ /* 0x000fe80003800000 */
[----:B------:R0:W-:Y:S01]  /*2d00*/  @!P3 STG.E.U8 desc[UR36][R4.64+0x19], R37 ;  /* 0x000019250400b986 */ /* 0x0001e2000c101124 */
[----:B------:R-:W-:Y:S05]  /*2d10*/  @P4 BRA `(.L_x_67) ;  /* 0x00000000000c4947 */ /* 0x000fea0003800000 */
[----:B------:R-:W1:Y:S02]  /*2d20*/  LDG.E.U8 R164, desc[UR36][R8.64+0x18] ;  /* 0x0000182408a47981 */ /* 0x000e64000c1e1100 */
[----:B-1----:R-:W-:-:S05]  /*2d30*/  PRMT R11, R164, 0x8880, RZ ;  /* 0x00008880a40b7816 */ /* 0x002fca00000000ff */
[----:B------:R-:W-:-:S07]  /*2d40*/  IMAD R10, R11, R152, RZ ;  /* 0x000000980b0a7224 */ /* 0x000fce00078e02ff */
.L_x_67:
[----:B------:R-:W-:Y:S05]  /*2d50*/  BSYNC B1 ;  /* 0x0000000000017941 */ /* 0x000fea0003800000 */
.L_x_66:
        /* <DEDUP_REMOVED lines=10> */
.L_x_69:
[----:B------:R-:W-:Y:S05]  /*2e00*/  BSYNC B1 ;  /* 0x0000000000017941 */ /* 0x000fea0003800000 */
.L_x_68:
[----:B------:R-:W-:Y:S01]  /*2e10*/  @!P2 IMAD R39, R39, R153, R10 ;  /* 0x000000992727a224 */ /* 0x000fe200078e020a */
[----:B------:R-:W-:Y:S04]  /*2e20*/  BSSY B1, `(.L_x_70) ;  /* 0x0000006000017945 */ /* 0x000fe80003800000 */
[----:B------:R0:W-:Y:S01]  /*2e30*/  @!P2 STG.E.U8 desc[UR36][R6.64+0x19], R39 ;  /* 0x000019270600a986 */ /* 0x0001e2000c101124 */
[----:B------:R-:W-:Y:S05]  /*2e40*/  @P3 BRA `(.L_x_71) ;  /* 0x00000000000c3947 */ /* 0x000fea0003800000 */
[----:B------:R-:W1:Y:S02]  /*2e50*/  LDG.E.U8 R164, desc[UR36][R2.64+0x20] ;  /* 0x0000202402a47981 */ /* 0x000e64000c1e1100 */
[----:B-1----:R-:W-:-:S05]  /*2e60*/  PRMT R11, R164, 0x8880, RZ ;  /* 0x00008880a40b7816 */ /* 0x002fca00000000ff */
[----:B------:R-:W-:-:S07]  /*2e70*/  IMAD R10, R11, R152, RZ ;  /* 0x000000980b0a7224 */ /* 0x000fce00078e02ff */
.L_x_71:
[----:B------:R-:W-:Y:S05]  /*2e80*/  BSYNC B1 ;  /* 0x0000000000017941 */ /* 0x000fea0003800000 */
.L_x_70:
[----:B-1----:R-:W-:Y:S01]  /*2e90*/  @!P3 IMAD R11, R40, R153, R10 ;  /* 0x00000099280bb224 */ /* 0x002fe200078e020a */
[----:B------:R-:W-:Y:S04]  /*2ea0*/  BSSY B1, `(.L_x_72) ;  /* 0x0000006000017945 */ /* 0x000fe80003800000 */
[----:B------:R1:W-:Y:S01]  /*2eb0*/  @!P3 STG.E.U8 desc[UR36][R4.64+0x20], R11 ;  /* 0x0000200b0400b986 */ /* 0x0003e2000c101124 */
[----:B------:R-:W-:Y:S05]  /*2ec0*/  @P4 BRA `(.L_x_73) ;  /* 0x00000000000c4947 */ /* 0x000fea0003800000 */
[----:B------:R-:W1:Y:S02]  /*2ed0*/  LDG.E.U8 R164, desc[UR36][R2.64+0x21] ;  /* 0x0000212402a47981 */ /* 0x000e64000c1e1100 */
[----:B-1----:R-:W-:-:S05]  /*2ee0*/  PRMT R11, R164, 0x8880, RZ ;  /* 0x00008880a40b7816 */ /* 0x002fca00000000ff */
[----:B------:R-:W-:-:S07]  /*2ef0*/  IMAD R10, R11, R152, RZ ;  /* 0x000000980b0a7224 */ /* 0x000fce00078e02ff */
.L_x_73:
[----:B------:R-:W-:Y:S05]  /*2f00*/  BSYNC B1 ;  /* 0x0000000000017941 */ /* 0x000fea0003800000 */
.L_x_72:
        /* <DEDUP_REMOVED lines=10> */
.L_x_75:
[----:B------:R-:W-:Y:S05]  /*2fb0*/  BSYNC B1 ;  /* 0x0000000000017941 */ /* 0x000fea0003800000 */
.L_x_74:
[----:B-1----:R-:W-:Y:S01]  /*2fc0*/  @!P2 IMAD R11, R42, R153, R10 ;  /* 0x000000992a0ba224 */ /* 0x002fe200078e020a */
[----:B------:R-:W-:Y:S04]  /*2fd0*/  BSSY B1, `(.L_x_76) ;  /* 0x0000006000017945 */ /* 0x000fe80003800000 */
[----:B------:R1:W-:Y:S01]  /*2fe0*/  @!P2 STG.E.U8 desc[UR36][R6.64+0x20], R11 ;  /* 0x0000200b0600a986 */ /* 0x0003e2000c101124 */
[----:B------:R-:W-:Y:S05]  /*2ff0*/  @P3 BRA `(.L_x_77) ;  /* 0x00000000000c3947 */ /* 0x000fea0003800000 */
[----:B------:R-:W1:Y:S02]  /*3000*/  LDG.E.U8 R164, desc[UR36][R8.64+0x21] ;  /* 0x0000212408a47981 */ /* 0x000e64000c1e1100 */
[----:B-1----:R-:W-:-:S05]  /*3010*/  PRMT R11, R164, 0x8880, RZ ;  /* 0x00008880a40b7816 */ /* 0x002fca00000000ff */
[----:B------:R-:W-:-:S07]  /*3020*/  IMAD R10, R11, R152, RZ ;  /* 0x000000980b0a7224 */ /* 0x000fce00078e02ff */
.L_x_77:
[----:B------:R-:W-:Y:S05]  /*3030*/  BSYNC B1 ;  /* 0x0000000000017941 */ /* 0x000fea0003800000 */
.L_x_76:
[----:B------:R-:W-:Y:S01]  /*3040*/  @!P3 IMAD R43, R43, R153, R10 ;  /* 0x000000992b2bb224 */ /* 0x000fe200078e020a */
[----:B------:R-:W-:Y:S04]  /*3050*/  BSSY B1, `(.L_x_78) ;  /* 0x0000006000017945 */ /* 0x000fe80003800000 */
[----:B------:R0:W-:Y:S01]  /*3060*/  @!P3 STG.E.U8 desc[UR36][R6.64+0x21], R43 ;  /* 0x0000212b0600b986 */ /* 0x0001e2000c101124 */
[----:B------:R-:W-:Y:S05]  /*3070*/  @P4 BRA `(.L_x_79) ;  /* 0x00000000000c4947 */ /* 0x000fea0003800000 */
[----:B------:R-:W1:Y:S02]  /*3080*/  LDG.E.U8 R164, desc[UR36][R2.64+0x28] ;  /* 0x0000282402a47981 */ /* 0x000e64000c1e1100 */
[----:B-1----:R-:W-:-:S05]  /*3090*/  PRMT R11, R164, 0x8880, RZ ;  /* 0x00008880a40b7816 */ /* 0x002fca00000000ff */
[----:B------:R-:W-:-:S07]  /*30a0*/  IMAD R10, R11, R152, RZ ;  /* 0x000000980b0a7224 */ /* 0x000fce00078e02ff */
.L_x_79:
[----:B------:R-:W-:Y:S05]  /*30b0*/  BSYNC B1 ;  /* 0x0000000000017941 */ /* 0x000fea0003800000 */
.L_x_78:
        /* <DEDUP_REMOVED lines=10> */
.L_x_81:
[----:B------:R-:W-:Y:S05]  /*3160*/  BSYNC B1 ;  /* 0x0000000000017941 */ /* 0x000fea0003800000 */
.L_x_80:
[----:B------:R-:W-:Y:S01]  /*3170*/  @!P2 IMAD R45, R45, R153, R10 ;  /* 0x000000992d2da224 */ /* 0x000fe200078e020a */
[----:B------:R-:W-:Y:S04]  /*3180*/  BSSY B1, `(.L_x_82) ;  /* 0x0000006000017945 */ /* 0x000fe80003800000 */
[----:B------:R0:W-:Y:S01]  /*3190*/  @!P2 STG.E.U8 desc[UR36][R4.64+0x29], R45 ;  /* 0x0000292d0400a986 */ /* 0x0001e2000c101124 */
[----:B------:R-:W-:Y:S05]  /*31a0*/  @P3 BRA `(.L_x_83) ;  /* 0x00000000000c3947 */ /* 0x000fea0003800000 */
[----:B------:R-:W1:Y:S02]  /*31b0*/  LDG.E.U8 R164, desc[UR36][R8.64+0x28] ;  /* 0x0000282408a47981 */ /* 0x000e64000c1e1100 */
[----:B-1----:R-:W-:-:S05]  /*31c0*/  PRMT R11, R164, 0x8880, RZ ;  /* 0x00008880a40b7816 */ /* 0x002fca00000000ff */
[----:B------:R-:W-:-:S07]  /*31d0*/  IMAD R10, R11, R152, RZ ;  /* 0x000000980b0a7224 */ /* 0x000fce00078e02ff */
.L_x_83:
[----:B------:R-:W-:Y:S05]  /*31e0*/  BSYNC B1 ;  /* 0x0000000000017941 */ /* 0x000fea0003800000 */
.L_x_82:
[----:B-1----:R-:W-:Y:S01]  /*31f0*/  @!P3 IMAD R11, R46, R153, R10 ;  /* 0x000000992e0bb224 */ /* 0x002fe200078e020a */
[----:B------:R-:W-:Y:S04]  /*3200*/  BSSY B1, `(.L_x_84) ;  /* 0x0000006000017945 */ /* 0x000fe80003800000 */
[----:B------:R1:W-:Y:S01]  /*3210*/  @!P3 STG.E.U8 desc[UR36][R6.64+0x28], R11 ;  /* 0x0000280b0600b986 */ /* 0x0003e2000c101124 */
[----:B------:R-:W-:Y:S05]  /*3220*/  @P4 BRA `(.L_x_85) ;  /* 0x00000000000c4947 */ /* 0x000fea0003800000 */
[----:B------:R-:W1:Y:S02]  /*3230*/  LDG.E.U8 R164, desc[UR36][R8.64+0x29] ;  /* 0x0000292408a47981 */ /* 0x000e64000c1e1100 */
[----:B-1----:R-:W-:-:S05]  /*3240*/  PRMT R11, R164, 0x8880, RZ ;  /* 0x00008880a40b7816 */ /* 0x002fca00000000ff */
[----:B------:R-:W-:-:S07]  /*3250*/  IMAD R10, R11, R152, RZ ;  /* 0x000000980b0a7224 */ /* 0x000fce00078e02ff */
.L_x_85:
[----:B------:R-:W-:Y:S05]  /*3260*/  BSYNC B1 ;  /* 0x0000000000017941 */ /* 0x000fea0003800000 */
.L_x_84:
        /* <DEDUP_REMOVED lines=10> */
.L_x_87:
[----:B------:R-:W-:Y:S05]  /*3310*/  BSYNC B1 ;  /* 0x0000000000017941 */ /* 0x000fea0003800000 */
.L_x_86:
[----:B-1----:R-:W-:Y:S01]  /*3320*/  @!P2 IMAD R11, R48, R153, R10 ;  /* 0x00000099300ba224 */ /* 0x002fe200078e020a */
[----:B------:R-:W-:Y:S04]  /*3330*/  BSSY B1, `(.L_x_88) ;  /* 0x0000006000017945 */ /* 0x000fe80003800000 */
[----:B------:R1:W-:Y:S01]  /*3340*/  @!P2 STG.E.U8 desc[UR36][R4.64+0x30], R11 ;  /* 0x0000300b0400a986 */ /* 0x0003e2000c101124 */
[----:B------:R-:W-:Y:S05]  /*3350*/  @P3 BRA `(.L_x_89) ;  /* 0x00000000000c3947 */ /* 0x000fea0003800000 */
[----:B------:R-:W1:Y:S02]  /*3360*/  LDG.E.U8 R164, desc[UR36][R2.64+0x31] ;  /* 0x0000312402a47981 */ /* 0x000e64000c1e1100 */
[----:B-1----:R-:W-:-:S05]  /*3370*/  PRMT R11, R164, 0x8880, RZ ;  /* 0x00008880a40b7816 */ /* 0x002fca00000000ff */
[----:B------:R-:W-:-:S07]  /*3380*/  IMAD R10, R11, R152, RZ ;  /* 0x000000980b0a7224 */ /* 0x000fce00078e02ff */
.L_x_89:
[----:B------:R-:W-:Y:S05]  /*3390*/  BSYNC B1 ;  /* 0x0000000000017941 */ /* 0x000fea0003800000 */
.L_x_88:
[----:B------:R-:W-:Y:S01]  /*33a0*/  @!P3 IMAD R49, R49, R153, R10 ;  /* 0x000000993131b224 */ /* 0x000fe200078e020a */
[----:B------:R-:W-:Y:S04]  /*33b0*/  BSSY B1, `(.L_x_90) ;  /* 0x0000006000017945 */ /* 0x000fe80003800000 */
[----:B------:R0:W-:Y:S01]  /*33c0*/  @!P3 STG.E.U8 desc[UR36][R4.64+0x31], R49 ;  /* 0x000031310400b986 */ /* 0x0001e2000c101124 */
[----:B------:R-:W-:Y:S05]  /*33d0*/  @P4 BRA `(.L_x_91) ;  /* 0x00000000000c4947 */ /* 0x000fea0003800000 */
[----:B------:R-:W1:Y:S02]  /*33e0*/  LDG.E.U8 R164, desc[UR36][R8.64+0x30] ;  /* 0x0000302408a47981 */ /* 0x000e64000c1e1100 */
[----:B-1----:R-:W-:-:S05]  /*33f0*/  PRMT R11, R164, 0x8880, RZ ;  /* 0x00008880a40b7816 */ /* 0x002fca00000000ff */
[----:B------:R-:W-:-:S07]  /*3400*/  IMAD R10, R11, R152, RZ ;  /* 0x000000980b0a7224 */ /* 0x000fce00078e02ff */
.L_x_91:
[----:B------:R-:W-:Y:S05]  /*3410*/  BSYNC B1 ;  /* 0x0000000000017941 */ /* 0x000fea0003800000 */
.L_x_90:
        /* <DEDUP_REMOVED lines=10> */
.L_x_93:
[----:B------:R-:W-:Y:S05]  /*34c0*/  BSYNC B1 ;  /* 0x0000000000017941 */ /* 0x000fea0003800000 */
.L_x_92:
[----:B------:R-:W-:Y:S01]  /*34d0*/  @!P2 IMAD R51, R51, R153, R10 ;  /* 0x000000993333a224 */ /* 0x000fe200078e020a */
[----:B------:R-:W-:Y:S04]  /*34e0*/  BSSY B1, `(.L_x_94) ;  /* 0x0000006000017945 */ /* 0x000fe80003800000 */
[----:B------:R0:W-:Y:S01]  /*34f0*/  @!P2 STG.E.U8 desc[UR36][R6.64+0x31], R51 ;  /* 0x000031330600a986 */ /* 0x0001e2000c101124 */
[----:B------:R-:W-:Y:S05]  /*3500*/  @P3 BRA `(.L_x_95) ;  /* 0x00000000000c3947 */ /* 0x000fea0003800000 */
[----:B------:R-:W1:Y:S02]  /*3510*/  LDG.E.U8 R164, desc[UR36][R2.64+0x38] ;  /* 0x0000382402a47981 */ /* 0x000e64000c1e1100 */
[----:B-1----:R-:W-:-:S05]  /*3520*/  PRMT R11, R164, 0x8880, RZ ;  /* 0x00008880a40b7816 */ /* 0x002fca00000000ff */
[----:B------:R-:W-:-:S07]  /*3530*/  IMAD R10, R11, R152, RZ ;  /* 0x000000980b0a7224 */ /* 0x000fce00078e02ff */
.L_x_95:
[----:B------:R-:W-:Y:S05]  /*3540*/  BSYNC B1 ;  /* 0x0000000000017941 */ /* 0x000fea0003800000 */
.L_x_94:
[----:B-1----:R-:W-:Y:S01]  /*3550*/  @!P3 IMAD R11, R52, R153, R10 ;  /* 0x00000099340bb224 */ /* 0x002fe200078e020a */
[----:B------:R-:W-:Y:S04]  /*3560*/  BSSY B1, `(.L_x_96) ;  /* 0x0000006000017945 */ /* 0x000fe80003800000 */
[----:B------:R1:W-:Y:S01]  /*3570*/  @!P3 STG.E.U8 desc[UR36][R4.64+0x38], R11 ;  /* 0x0000380b0400b986 */ /* 0x0003e2000c101124 */
[----:B------:R-:W-:Y:S05]  /*3580*/  @P4 BRA `(.L_x_97) ;  /* 0x00000000000c4947 */ /* 0x000fea0003800000 */
[----:B------:R-:W1:Y:S02]  /*3590*/  LDG.E.U8 R164, desc[UR36][R2.64+0x39] ;  /* 0x0000392402a47981 */ /* 0x000e64000c1e1100 */
[----:B-1----:R-:W-:-:S05]  /*35a0*/  PRMT R11, R164, 0x8880, RZ ;  /* 0x00008880a40b7816 */ /* 0x002fca00000000ff */
[----:B------:R-:W-:-:S07]  /*35b0*/  IMAD R10, R11, R152, RZ ;  /* 0x000000980b0a7224 */ /* 0x000fce00078e02ff */
.L_x_97:
[----:B------:R-:W-:Y:S05]  /*35c0*/  BSYNC B1 ;  /* 0x0000000000017941 */ /* 0x000fea0003800000 */
.L_x_96:
        /* <DEDUP_REMOVED lines=10> */
.L_x_99:
[----:B------:R-:W-:Y:S05]  /*3670*/  BSYNC B1 ;  /* 0x0000000000017941 */ /* 0x000fea0003800000 */
.L_x_98:
[----:B-1----:R-:W-:Y:S01]  /*3680*/  @!P2 IMAD R11, R54, R153, R10 ;  /* 0x00000099360ba224 */ /* 0x002fe200078e020a */
[----:B------:R-:W-:Y:S04]  /*3690*/  BSSY B1, `(.L_x_100) ;  /* 0x0000006000017945 */ /* 0x000fe80003800000 */
[----:B------:R1:W-:Y:S01]  /*36a0*/  @!P2 STG.E.U8 desc[UR36][R6.64+0x38], R11 ;  /* 0x0000380b0600a986 */ /* 0x0003e2000c101124 */
[----:B------:R-:W-:Y:S05]  /*36b0*/  @P3 BRA `(.L_x_101) ;  /* 0x00000000000c3947 */ /* 0x000fea0003800000 */
[----:B------:R-:W1:Y:S02]  /*36c0*/  LDG.E.U8 R164, desc[UR36][R8.64+0x39] ;  /* 0x0000392408a47981 */ /* 0x000e64000c1e1100 */
[----:B-1----:R-:W-:-:S05]  /*36d0*/  PRMT R11, R164, 0x8880, RZ ;  /* 0x00008880a40b7816 */ /* 0x002fca00000000ff */
[----:B------:R-:W-:-:S07]  /*36e0*/  IMAD R10, R11, R152, RZ ;  /* 0x000000980b0a7224 */ /* 0x000fce00078e02ff */
.L_x_101:
[----:B------:R-:W-:Y:S05]  /*36f0*/  BSYNC B1 ;  /* 0x0000000000017941 */ /* 0x000fea0003800000 */
.L_x_100:
[----:B------:R-:W-:Y:S01]  /*3700*/  @!P3 IMAD R55, R55, R153, R10 ;  /* 0x000000993737b224 */ /* 0x000fe200078e020a */
[----:B------:R-:W-:Y:S04]  /*3710*/  BSSY B1, `(.L_x_102) ;  /* 0x0000006000017945 */ /* 0x000fe80003800000 */
[----:B------:R0:W-:Y:S01]  /*3720*/  @!P3 STG.E.U8 desc[UR36][R6.64+0x39], R55 ;  /* 0x000039370600b986 */ /* 0x0001e2000c101124 */
[----:B------:R-:W-:Y:S05]  /*3730*/  @P4 BRA `(.L_x_103) ;  /* 0x00000000000c4947 */ /* 0x000fea0003800000 */
[----:B------:R-:W1:Y:S02]  /*3740*/  LDG.E.U8 R164, desc[UR36][R2.64+0x40] ;  /* 0x0000402402a47981 */ /* 0x000e64000c1e1100 */
[----:B-1----:R-:W-:-:S05]  /*3750*/  PRMT R11, R164, 0x8880, RZ ;  /* 0x00008880a40b7816 */ /* 0x002fca00000000ff */
[----:B------:R-:W-:-:S07]  /*3760*/  IMAD R10, R11, R152, RZ ;  /* 0x000000980b0a7224 */ /* 0x000fce00078e02ff */
.L_x_103:
[----:B------:R-:W-:Y:S05]  /*3770*/  BSYNC B1 ;  /* 0x0000000000017941 */ /* 0x000fea0003800000 */
.L_x_102:
        /* <DEDUP_REMOVED lines=10> */
.L_x_105:
[----:B------:R-:W-:Y:S05]  /*3820*/  BSYNC B1 ;  /* 0x0000000000017941 */ /* 0x000fea0003800000 */
.L_x_104:
[----:B------:R-:W-:Y:S01]  /*3830*/  @!P2 IMAD R57, R57, R153, R10 ;  /* 0x000000993939a224 */ /* 0x000fe200078e020a */
[----:B------:R-:W-:Y:S04]  /*3840*/  BSSY B1, `(.L_x_106) ;  /* 0x0000006000017945 */ /* 0x000fe80003800000 */
[----:B------:R0:W-:Y:S01]  /*3850*/  @!P2 STG.E.U8 desc[UR36][R4.64+0x41], R57 ;  /* 0x000041390400a986 */ /* 0x0001e2000c101124 */
[----:B------:R-:W-:Y:S05]  /*3860*/  @P3 BRA `(.L_x_107) ;  /* 0x00000000000c3947 */ /* 0x000fea0003800000 */
[----:B------:R-:W1:Y:S02]  /*3870*/  LDG.E.U8 R164, desc[UR36][R8.64+0x40] ;  /* 0x0000402408a47981 */ /* 0x000e64000c1e1100 */
[----:B-1----:R-:W-:-:S05]  /*3880*/  PRMT R11, R164, 0x8880, RZ ;  /* 0x00008880a40b7816 */ /* 0x002fca00000000ff */
[----:B------:R-:W-:-:S07]  /*3890*/  IMAD R10, R11, R152, RZ ;  /* 0x000000980b0a7224 */ /* 0x000fce00078e02ff */
.L_x_107:
[----:B------:R-:W-:Y:S05]  /*38a0*/  BSYNC B1 ;  /* 0x0000000000017941 */ /* 0x000fea0003800000 */
.L_x_106:
[----:B-1----:R-:W-:Y:S01]  /*38b0*/  @!P3 IMAD R11, R58, R153, R10 ;  /* 0x000000993a0bb224 */ /* 0x002fe200078e020a */
[----:B------:R-:W-:Y:S04]  /*38c0*/  BSSY B1, `(.L_x_108) ;  /* 0x0000006000017945 */ /* 0x000fe80003800000 */
[----:B------:R1:W-:Y:S01]  /*38d0*/  @!P3 STG.E.U8 desc[UR36][R6.64+0x40], R11 ;  /* 0x0000400b0600b986 */ /* 0x0003e2000c101124 */
[----:B------:R-:W-:Y:S05]  /*38e0*/  @P4 BRA `(.L_x_109) ;  /* 0x00000000000c4947 */ /* 0x000fea0003800000 */
[----:B------:R-:W1:Y:S02]  /*38f0*/  LDG.E.U8 R164, desc[UR36][R8.64+0x41] ;  /* 0x0000412408a47981 */ /* 0x000e64000c1e1100 */
[----:B-1----:R-:W-:-:S05]  /*3900*/  PRMT R11, R164, 0x8880, RZ ;  /* 0x00008880a40b7816 */ /* 0x002fca00000000ff */
[----:B------:R-:W-:-:S07]  /*3910*/  IMAD R10, R11, R152, RZ ;  /* 0x000000980b0a7224 */ /* 0x000fce00078e02ff */
.L_x_109:
[----:B------:R-:W-:Y:S05]  /*3920*/  BSYNC B1 ;  /* 0x0000000000017941 */ /* 0x000fea0003800000 */
.L_x_108:
        /* <DEDUP_REMOVED lines=10> */
.L_x_111:
[----:B------:R-:W-:Y:S05]  /*39d0*/  BSYNC B1 ;  /* 0x0000000000017941 */ /* 0x000fea0003800000 */
.L_x_110:
[----:B-1----:R-:W-:Y:S01]  /*39e0*/  @!P2 IMAD R11, R60, R153, R10 ;  /* 0x000000993c0ba224 */ /* 0x002fe200078e020a */
[----:B------:R-:W-:Y:S04]  /*39f0*/  BSSY B1, `(.L_x_112) ;  /* 0x0000006000017945 */ /* 0x000fe80003800000 */
[----:B------:R1:W-:Y:S01]  /*3a00*/  @!P2 STG.E.U8 desc[UR36][R4.64+0x48], R11 ;  /* 0x0000480b0400a986 */ /* 0x0003e2000c101124 */
[----:B------:R-:W-:Y:S05]  /*3a10*/  @P3 BRA `(.L_x_113) ;  /* 0x00000000000c3947 */ /* 0x000fea0003800000 */
[----:B------:R-:W1:Y:S02]  /*3a20*/  LDG.E.U8 R164, desc[UR36][R2.64+0x49] ;  /* 0x0000492402a47981 */ /* 0x000e64000c1e1100 */
[----:B-1----:R-:W-:-:S05]  /*3a30*/  PRMT R11, R164, 0x8880, RZ ;  /* 0x00008880a40b7816 */ /* 0x002fca00000000ff */
[----:B------:R-:W-:-:S07]  /*3a40*/  IMAD R10, R11, R152, RZ ;  /* 0x000000980b0a7224 */ /* 0x000fce00078e02ff */
.L_x_113:
[----:B------:R-:W-:Y:S05]  /*3a50*/  BSYNC B1 ;  /* 0x0000000000017941 */ /* 0x000fea0003800000 */
.L_x_112:
[----:B------:R-:W-:Y:S01]  /*3a60*/  @!P3 IMAD R61, R61, R153, R10 ;  /* 0x000000993d3db224 */ /* 0x000fe200078e020a */
[----:B------:R-:W-:Y:S04]  /*3a70*/  BSSY B1, `(.L_x_114) ;  /* 0x0000006000017945 */ /* 0x000fe80003800000 */
[----:B------:R0:W-:Y:S01]  /*3a80*/  @!P3 STG.E.U8 desc[UR36][R4.64+0x49], R61 ;  /* 0x0000493d0400b986 */ /* 0x0001e2000c101124 */
[----:B------:R-:W-:Y:S05]  /*3a90*/  @P4 BRA `(.L_x_115) ;  /* 0x00000000000c4947 */ /* 0x000fea0003800000 */
[----:B------:R-:W1:Y:S02]  /*3aa0*/  LDG.E.U8 R164, desc[UR36][R8.64+0x48] ;  /* 0x0000482408a47981 */ /* 0x000e64000c1e1100 */
[----:B-1----:R-:W-:-:S05]  /*3ab0*/  PRMT R11, R164, 0x8880, RZ ;  /* 0x00008880a40b7816 */ /* 0x002fca00000000ff */
[----:B------:R-:W-:-:S07]  /*3ac0*/  IMAD R10, R11, R152, RZ ;  /* 0x000000980b0a7224 */ /* 0x000fce00078e02ff */
.L_x_115:
[----:B------:R-:W-:Y:S05]  /*3ad0*/  BSYNC B1 ;  /* 0x0000000000017941 */ /* 0x000fea0003800000 */
.L_x_114:
        /* <DEDUP_REMOVED lines=10> */
.L_x_117:
[----:B------:R-:W-:Y:S05]  /*3b80*/  BSYNC B1 ;  /* 0x0000000000017941 */ /* 0x000fea0003800000 */
.L_x_116:
[----:B------:R-:W-:Y:S01]  /*3b90*/  @!P2 IMAD R63, R63, R153, R10 ;  /* 0x000000993f3fa224 */ /* 0x000fe200078e020a */
[----:B------:R-:W-:Y:S04]  /*3ba0*/  BSSY B1, `(.L_x_118) ;  /* 0x0000006000017945 */ /* 0x000fe80003800000 */
[----:B------:R0:W-:Y:S01]  /*3bb0*/  @!P2 STG.E.U8 desc[UR36][R6.64+0x49], R63 ;  /* 0x0000493f0600a986 */ /* 0x0001e2000c101124 */
[----:B------:R-:W-:Y:S05]  /*3bc0*/  @P3 BRA `(.L_x_119) ;  /* 0x00000000000c3947 */ /* 0x000fea0003800000 */
[----:B------:R-:W1:Y:S02]  /*3bd0*/  LDG.E.U8 R164, desc[UR36][R2.64+0x50] ;  /* 0x0000502402a47981 */ /* 0x000e64000c1e1100 */
[----:B-1----:R-:W-:-:S05]  /*3be0*/  PRMT R11, R164, 0x8880, RZ ;  /* 0x00008880a40b7816 */ /* 0x002fca00000000ff */
[----:B------:R-:W-:-:S07]  /*3bf0*/  IMAD R10, R11, R152, RZ ;  /* 0x000000980b0a7224 */ /* 0x000fce00078e02ff */
.L_x_119:
[----:B------:R-:W-:Y:S05]  /*3c00*/  BSYNC B1 ;  /* 0x0000000000017941 */ /* 0x000fea0003800000 */
.L_x_118:
[----:B-1----:R-:W-:Y:S01]  /*3c10*/  @!P3 IMAD R11, R64, R153, R10 ;  /* 0x00000099400bb224 */ /* 0x002fe200078e020a */
[----:B------:R-:W-:Y:S04]  /*3c20*/  BSSY B1, `(.L_x_120) ;  /* 0x0000006000017945 */ /* 0x000fe80003800000 */
[----:B------:R1:W-:Y:S01]  /*3c30*/  @!P3 STG.E.U8 desc[UR36][R4.64+0x50], R11 ;  /* 0x0000500b0400b986 */ /* 0x0003e2000c101124 */
[----:B------:R-:W-:Y:S05]  /*3c40*/  @P4 BRA `(.L_x_121) ;  /* 0x00000000000c4947 */ /* 0x000fea0003800000 */
[----:B------:R-:W1:Y:S02]  /*3c50*/  LDG.E.U8 R164, desc[UR36][R2.64+0x51] ;  /* 0x0000512402a47981 */ /* 0x000e64000c1e1100 */
[----:B-1----:R-:W-:-:S05]  /*3c60*/  PRMT R11, R164, 0x8880, RZ ;  /* 0x00008880a40b7816 */ /* 0x002fca00000000ff */
[----:B------:R-:W-:-:S07]  /*3c70*/  IMAD R10, R11, R152, RZ ;  /* 0x000000980b0a7224 */ /* 0x000fce00078e02ff */
.L_x_121:
[----:B------:R-:W-:Y:S05]  /*3c80*/  BSYNC B1 ;  /* 0x0000000000017941 */ /* 0x000fea0003800000 */
.L_x_120:
        /* <DEDUP_REMOVED lines=10> */
.L_x_123:
[----:B------:R-:W-:Y:S05]  /*3d30*/  BSYNC B1 ;  /* 0x0000000000017941 */ /* 0x000fea0003800000 */
.L_x_122:
[----:B-1----:R-:W-:Y:S01]  /*3d40*/  @!P2 IMAD R11, R66, R153, R10 ;  /* 0x00000099420ba224 */ /* 0x002fe200078e020a */
[----:B------:R-:W-:Y:S04]  /*3d50*/  BSSY B1, `(.L_x_124) ;  /* 0x0000006000017945 */ /* 0x000fe80003800000 */
[----:B------:R1:W-:Y:S01]  /*3d60*/  @!P2 STG.E.U8 desc[UR36][R6.64+0x50], R11 ;  /* 0x0000500b0600a986 */ /* 0x0003e2000c101124 */
[----:B------:R-:W-:Y:S05]  /*3d70*/  @P3 BRA `(.L_x_125) ;  /* 0x00000000000c3947 */ /* 0x000fea0003800000 */
[----:B------:R-:W1:Y:S02]  /*3d80*/  LDG.E.U8 R164, desc[UR36][R8.64+0x51] ;  /* 0x0000512408a47981 */ /* 0x000e64000c1e1100 */
[----:B-1----:R-:W-:-:S05]  /*3d90*/  PRMT R11, R164, 0x8880, RZ ;  /* 0x00008880a40b7816 */ /* 0x002fca00000000ff */
[----:B------:R-:W-:-:S07]  /*3da0*/  IMAD R10, R11, R152, RZ ;  /* 0x000000980b0a7224 */ /* 0x000fce00078e02ff */
.L_x_125:
[----:B------:R-:W-:Y:S05]  /*3db0*/  BSYNC B1 ;  /* 0x0000000000017941 */ /* 0x000fea0003800000 */
.L_x_124:
[----:B------:R-:W-:Y:S01]  /*3dc0*/  @!P3 IMAD R67, R67, R153, R10 ;  /* 0x000000994343b224 */ /* 0x000fe200078e020a */
[----:B------:R-:W-:Y:S04]  /*3dd0*/  BSSY B1, `(.L_x_126) ;  /* 0x0000006000017945 */ /* 0x000fe80003800000 */
[----:B------:R0:W-:Y:S01]  /*3de0*/  @!P3 STG.E.U8 desc[UR36][R6.64+0x51], R67 ;  /* 0x000051430600b986 */ /* 0x0001e2000c101124 */
[----:B------:R-:W-:Y:S05]  /*3df0*/  @P4 BRA `(.L_x_127) ;  /* 0x00000000000c4947 */ /* 0x000fea0003800000 */
[----:B------:R-:W1:Y:S02]  /*3e00*/  LDG.E.U8 R164, desc[UR36][R2.64+0x58] ;  /* 0x0000582402a47981 */ /* 0x000e64000c1e1100 */
[----:B-1----:R-:W-:-:S05]  /*3e10*/  PRMT R11, R164, 0x8880, RZ ;  /* 0x00008880a40b7816 */ /* 0x002fca00000000ff */
[----:B------:R-:W-:-:S07]  /*3e20*/  IMAD R10, R11, R152, RZ ;  /* 0x000000980b0a7224 */ /* 0x000fce00078e02ff */
.L_x_127:
[----:B------:R-:W-:Y:S05]  /*3e30*/  BSYNC B1 ;  /* 0x0000000000017941 */ /* 0x000fea0003800000 */
.L_x_126:
        /* <DEDUP_REMOVED lines=10> */
.L_x_129:
[----:B------:R-:W-:Y:S05]  /*3ee0*/  BSYNC B1 ;  /* 0x0000000000017941 */ /* 0x000fea0003800000 */
.L_x_128:
[----:B------:R-:W-:Y:S01]  /*3ef0*/  @!P2 IMAD R69, R69, R153, R10 ;  /* 0x000000994545a224 */ /* 0x000fe200078e020a */
[----:B------:R-:W-:Y:S04]  /*3f00*/  BSSY B1, `(.L_x_130) ;  /* 0x0000006000017945 */ /* 0x000fe80003800000 */
[----:B------:R0:W-:Y:S01]  /*3f10*/  @!P2 STG.E.U8 desc[UR36][R4.64+0x59], R69 ;  /* 0x000059450400a986 */ /* 0x0001e2000c101124 */
[----:B------:R-:W-:Y:S05]  /*3f20*/  @P3 BRA `(.L_x_131) ;  /* 0x00000000000c3947 */ /* 0x000fea0003800000 */
[----:B------:R-:W1:Y:S02]  /*3f30*/  LDG.E.U8 R164, desc[UR36][R8.64+0x58] ;  /* 0x0000582408a47981 */ /* 0x000e64000c1e1100 */
[----:B-1----:R-:W-:-:S05]  /*3f40*/  PRMT R11, R164, 0x8880, RZ ;  /* 0x00008880a40b7816 */ /* 0x002fca00000000ff */
[----:B------:R-:W-:-:S07]  /*3f50*/  IMAD R10, R11, R152, RZ ;  /* 0x000000980b0a7224 */ /* 0x000fce00078e02ff */
.L_x_131:
[----:B------:R-:W-:Y:S05]  /*3f60*/  BSYNC B1 ;  /* 0x0000000000017941 */ /* 0x000fea0003800000 */
.L_x_130:
[----:B-1----:R-:W-:Y:S01]  /*3f70*/  @!P3 IMAD R11, R70, R153, R10 ;  /* 0x00000099460bb224 */ /* 0x002fe200078e020a */
[----:B------:R-:W-:Y:S04]  /*3f80*/  BSSY B1, `(.L_x_132) ;  /* 0x0000006000017945 */ /* 0x000fe80003800000 */
[----:B------:R1:W-:Y:S01]  /*3f90*/  @!P3 STG.E.U8 desc[UR36][R6.64+0x58], R11 ;  /* 0x0000580b0600b986 */ /* 0x0003e2000c101124 */
[----:B------:R-:W-:Y:S05]  /*3fa0*/  @P4 BRA `(.L_x_133) ;  /* 0x00000000000c4947 */ /* 0x000fea0003800000 */
[----:B------:R-:W1:Y:S02]  /*3fb0*/  LDG.E.U8 R164, desc[UR36][R8.64+0x59] ;  /* 0x0000592408a47981 */ /* 0x000e64000c1e1100 */
[----:B-1----:R-:W-:-:S05]  /*3fc0*/  PRMT R11, R164, 0x8880, RZ ;  /* 0x00008880a40b7816 */ /* 0x002fca00000000ff */
[----:B------:R-:W-:-:S07]  /*3fd0*/  IMAD R10, R11, R152, RZ ;  /* 0x000000980b0a7224 */ /* 0x000fce00078e02ff */
.L_x_133:
[----:B------:R-:W-:Y:S05]  /*3fe0*/  BSYNC B1 ;  /* 0x0000000000017941 */ /* 0x000fea0003800000 */
.L_x_132:
        /* <DEDUP_REMOVED lines=10> */
.L_x_135:
[----:B------:R-:W-:Y:S05]  /*4090*/  BSYNC B1 ;  /* 0x0000000000017941 */ /* 0x000fea0003800000 */
.L_x_134:
[----:B-1----:R-:W-:Y:S01]  /*40a0*/  @!P2 IMAD R11, R72, R153, R10 ;  /* 0x00000099480ba224 */ /* 0x002fe200078e020a */
[----:B------:R-:W-:Y:S04]  /*40b0*/  BSSY B1, `(.L_x_136) ;  /* 0x0000006000017945 */ /* 0x000fe80003800000 */
[----:B------:R1:W-:Y:S01]  /*40c0*/  @!P2 STG.E.U8 desc[UR36][R4.64+0x60], R11 ;  /* 0x0000600b0400a986 */ /* 0x0003e2000c101124 */
[----:B------:R-:W-:Y:S05]  /*40d0*/  @P3 BRA `(.L_x_137) ;  /* 0x00000000000c3947 */ /* 0x000fea0003800000 */
[----:B------:R-:W1:Y:S02]  /*40e0*/  LDG.E.U8 R164, desc[UR36][R2.64+0x61] ;  /* 0x0000612402a47981 */ /* 0x000e64000c1e1100 */
[----:B-1----:R-:W-:-:S05]  /*40f0*/  PRMT R11, R164, 0x8880, RZ ;  /* 0x00008880a40b7816 */ /* 0x002fca00000000ff */
[----:B------:R-:W-:-:S07]  /*4100*/  IMAD R10, R11, R152, RZ ;  /* 0x000000980b0a7224 */ /* 0x000fce00078e02ff */
.L_x_137:
[----:B------:R-:W-:Y:S05]  /*4110*/  BSYNC B1 ;  /* 0x0000000000017941 */ /* 0x000fea0003800000 */
.L_x_136:
[----:B------:R-:W-:Y:S01]  /*4120*/  @!P3 IMAD R73, R73, R153, R10 ;  /* 0x000000994949b224 */ /* 0x000fe200078e020a */
[----:B------:R-:W-:Y:S04]  /*4130*/  BSSY B1, `(.L_x_138) ;  /* 0x0000006000017945 */ /* 0x000fe80003800000 */
[----:B------:R0:W-:Y:S01]  /*4140*/  @!P3 STG.E.U8 desc[UR36][R4.64+0x61], R73 ;  /* 0x000061490400b986 */ /* 0x0001e2000c101124 */
[----:B------:R-:W-:Y:S05]  /*4150*/  @P4 BRA `(.L_x_139) ;  /* 0x00000000000c4947 */ /* 0x000fea0003800000 */
[----:B------:R-:W1:Y:S02]  /*4160*/  LDG.E.U8 R164, desc[UR36][R8.64+0x60] ;  /* 0x0000602408a47981 */ /* 0x000e64000c1e1100 */
[----:B-1----:R-:W-:-:S05]  /*4170*/  PRMT R11, R164, 0x8880, RZ ;  /* 0x00008880a40b7816 */ /* 0x002fca00000000ff */
[----:B------:R-:W-:-:S07]  /*4180*/  IMAD R10, R11, R152, RZ ;  /* 0x000000980b0a7224 */ /* 0x000fce00078e02ff */
.L_x_139:
[----:B------:R-:W-:Y:S05]  /*4190*/  BSYNC B1 ;  /* 0x0000000000017941 */ /* 0x000fea0003800000 */
.L_x_138:
        /* <DEDUP_REMOVED lines=10> */
.L_x_141:
[----:B------:R-:W-:Y:S05]  /*4240*/  BSYNC B1 ;  /* 0x0000000000017941 */ /* 0x000fea0003800000 */
.L_x_140:
[----:B------:R-:W-:Y:S01]  /*4250*/  @!P2 IMAD R75, R75, R153, R10 ;  /* 0x000000994b4ba224 */ /* 0x000fe200078e020a */
[----:B------:R-:W-:Y:S04]  /*4260*/  BSSY B1, `(.L_x_142) ;  /* 0x0000006000017945 */ /* 0x000fe80003800000 */
[----:B------:R0:W-:Y:S01]  /*4270*/  @!P2 STG.E.U8 desc[UR36][R6.64+0x61], R75 ;  /* 0x0000614b0600a986 */ /* 0x0001e2000c101124 */
[----:B------:R-:W-:Y:S05]  /*4280*/  @P3 BRA `(.L_x_143) ;  /* 0x00000000000c3947 */ /* 0x000fea0003800000 */
[----:B------:R-:W1:Y:S02]  /*4290*/  LDG.E.U8 R164, desc[UR36][R2.64+0x68] ;  /* 0x0000682402a47981 */ /* 0x000e64000c1e1100 */
[----:B-1----:R-:W-:-:S05]  /*42a0*/  PRMT R11, R164, 0x8880, RZ ;  /* 0x00008880a40b7816 */ /* 0x002fca00000000ff */
[----:B------:R-:W-:-:S07]  /*42b0*/  IMAD R10, R11, R152, RZ ;  /* 0x000000980b0a7224 */ /* 0x000fce00078e02ff */
.L_x_143:
[----:B------:R-:W-:Y:S05]  /*42c0*/  BSYNC B1 ;  /* 0x0000000000017941 */ /* 0x000fea0003800000 */
.L_x_142:
[----:B-1----:R-:W-:Y:S01]  /*42d0*/  @!P3 IMAD R11, R76, R153, R10 ;  /* 0x000000994c0bb224 */ /* 0x002fe200078e020a */
[----:B------:R-:W-:Y:S04]  /*42e0*/  BSSY B1, `(.L_x_144) ;  /* 0x0000006000017945 */ /* 0x000fe80003800000 */
[----:B------:R1:W-:Y:S01]  /*42f0*/  @!P3 STG.E.U8 desc[UR36][R4.64+0x68], R11 ;  /* 0x0000680b0400b986 */ /* 0x0003e2000c101124 */
[----:B------:R-:W-:Y:S05]  /*4300*/  @P4 BRA `(.L_x_145) ;  /* 0x00000000000c4947 */ /* 0x000fea0003800000 */
[----:B------:R-:W1:Y:S02]  /*4310*/  LDG.E.U8 R164, desc[UR36][R2.64+0x69] ;  /* 0x0000692402a47981 */ /* 0x000e64000c1e1100 */
[----:B-1----:R-:W-:-:S05]  /*4320*/  PRMT R11, R164, 0x8880, RZ ;  /* 0x00008880a40b7816 */ /* 0x002fca00000000ff */
[----:B------:R-:W-:-:S07]  /*4330*/  IMAD R10, R11, R152, RZ ;  /* 0x000000980b0a7224 */ /* 0x000fce00078e02ff */
.L_x_145:
[----:B------:R-:W-:Y:S05]  /*4340*/  BSYNC B1 ;  /* 0x0000000000017941 */ /* 0x000fea0003800000 */
.L_x_144:
        /* <DEDUP_REMOVED lines=10> */
.L_x_147:
[----:B------:R-:W-:Y:S05]  /*43f0*/  BSYNC B1 ;  /* 0x0000000000017941 */ /* 0x000fea0003800000 */
.L_x_146:
[----:B-1----:R-:W-:Y:S01]  /*4400*/  @!P2 IMAD R11, R78, R153, R10 ;  /* 0x000000994e0ba224 */ /* 0x002fe200078e020a */
[----:B------:R-:W-:Y:S04]  /*4410*/  BSSY B1, `(.L_x_148) ;  /* 0x0000006000017945 */ /* 0x000fe80003800000 */
[----:B------:R1:W-:Y:S01]  /*4420*/  @!P2 STG.E.U8 desc[UR36][R6.64+0x68], R11 ;  /* 0x0000680b0600a986 */ /* 0x0003e2000c101124 */
[----:B------:R-:W-:Y:S05]  /*4430*/  @P3 BRA `(.L_x_149) ;  /* 0x00000000000c3947 */ /* 0x000fea0003800000 */
[----:B------:R-:W1:Y:S02]  /*4440*/  LDG.E.U8 R164, desc[UR36][R8.64+0x69] ;  /* 0x0000692408a47981 */ /* 0x000e64000c1e1100 */
[----:B-1----:R-:W-:-:S05]  /*4450*/  PRMT R11, R164, 0x8880, RZ ;  /* 0x00008880a40b7816 */ /* 0x002fca00000000ff */
[----:B------:R-:W-:-:S07]  /*4460*/  IMAD R10, R11, R152, RZ ;  /* 0x000000980b0a7224 */ /* 0x000fce00078e02ff */
.L_x_149:
[----:B------:R-:W-:Y:S05]  /*4470*/  BSYNC B1 ;  /* 0x0000000000017941 */ /* 0x000fea0003800000 */
.L_x_148:
[----:B------:R-:W-:Y:S01]  /*4480*/  @!P3 IMAD R79, R79, R153, R10 ;  /* 0x000000994f4fb224 */ /* 0x000fe200078e020a */
[----:B------:R-:W-:Y:S04]  /*4490*/  BSSY B1, `(.L_x_150) ;  /* 0x0000006000017945 */ /* 0x000fe80003800000 */
[----:B------:R0:W-:Y:S01]  /*44a0*/  @!P3 STG.E.U8 desc[UR36][R6.64+0x69], R79 ;  /* 0x0000694f0600b986 */ /* 0x0001e2000c101124 */
[----:B------:R-:W-:Y:S05]  /*44b0*/  @P4 BRA `(.L_x_151) ;  /* 0x00000000000c4947 */ /* 0x000fea0003800000 */
[----:B------:R-:W1:Y:S02]  /*44c0*/  LDG.E.U8 R164, desc[UR36][R2.64+0x70] ;  /* 0x0000702402a47981 */ /* 0x000e64000c1e1100 */
[----:B-1----:R-:W-:-:S05]  /*44d0*/  PRMT R11, R164, 0x8880, RZ ;  /* 0x00008880a40b7816 */ /* 0x002fca00000000ff */
[----:B------:R-:W-:-:S07]  /*44e0*/  IMAD R10, R11, R152, RZ ;  /* 0x000000980b0a7224 */ /* 0x000fce00078e02ff */
.L_x_151:
[----:B------:R-:W-:Y:S05]  /*44f0*/  BSYNC B1 ;  /* 0x0000000000017941 */ /* 0x000fea0003800000 */
.L_x_150:
        /* <DEDUP_REMOVED lines=10> */
.L_x_153:
[----:B------:R-:W-:Y:S05]  /*45a0*/  BSYNC B1 ;  /* 0x0000000000017941 */ /* 0x000fea0003800000 */
.L_x_152:
[----:B------:R-:W-:Y:S01]  /*45b0*/  @!P2 IMAD R81, R81, R153, R10 ;  /* 0x000000995151a224 */ /* 0x000fe200078e020a */
[----:B------:R-:W-:Y:S04]  /*45c0*/  BSSY B1, `(.L_x_154) ;  /* 0x0000006000017945 */ /* 0x000fe80003800000 */
[----:B------:R0:W-:Y:S01]  /*45d0*/  @!P2 STG.E.U8 desc[UR36][R4.64+0x71], R81 ;  /* 0x000071510400a986 */ /* 0x0001e2000c101124 */
[----:B------:R-:W-:Y:S05]  /*45e0*/  @P3 BRA `(.L_x_155) ;  /* 0x00000000000c3947 */ /* 0x000fea0003800000 */
[----:B------:R-:W1:Y:S02]  /*45f0*/  LDG.E.U8 R164, desc[UR36][R8.64+0x70] ;  /* 0x0000702408a47981 */ /* 0x000e64000c1e1100 */
[----:B-1----:R-:W-:-:S05]  /*4600*/  PRMT R11, R164, 0x8880, RZ ;  /* 0x00008880a40b7816 */ /* 0x002fca00000000ff */
[----:B------:R-:W-:-:S07]  /*4610*/  IMAD R10, R11, R152, RZ ;  /* 0x000000980b0a7224 */ /* 0x000fce00078e02ff */
.L_x_155:
[----:B------:R-:W-:Y:S05]  /*4620*/  BSYNC B1 ;  /* 0x0000000000017941 */ /* 0x000fea0003800000 */
.L_x_154:
[----:B-1----:R-:W-:Y:S01]  /*4630*/  @!P3 IMAD R11, R82, R153, R10 ;  /* 0x00000099520bb224 */ /* 0x002fe200078e020a */
[----:B------:R-:W-:Y:S04]  /*4640*/  BSSY B1, `(.L_x_156) ;  /* 0x0000006000017945 */ /* 0x000fe80003800000 */
[----:B------:R1:W-:Y:S01]  /*4650*/  @!P3 STG.E.U8 desc[UR36][R6.64+0x70], R11 ;  /* 0x0000700b0600b986 */ /* 0x0003e2000c101124 */
[----:B------:R-:W-:Y:S05]  /*4660*/  @P4 BRA `(.L_x_157) ;  /* 0x00000000000c4947 */ /* 0x000fea0003800000 */
[----:B------:R-:W1:Y:S02]  /*4670*/  LDG.E.U8 R164, desc[UR36][R8.64+0x71] ;  /* 0x0000712408a47981 */ /* 0x000e64000c1e1100 */
[----:B-1----:R-:W-:-:S05]  /*4680*/  PRMT R11, R164, 0x8880, RZ ;  /* 0x00008880a40b7816 */ /* 0x002fca00000000ff */
[----:B------:R-:W-:-:S07]  /*4690*/  IMAD R10, R11, R152, RZ ;  /* 0x000000980b0a7224 */ /* 0x000fce00078e02ff */
.L_x_157:
[----:B------:R-:W-:Y:S05]  /*46a0*/  BSYNC B1 ;  /* 0x0000000000017941 */ /* 0x000fea0003800000 */
.L_x_156:
        /* <DEDUP_REMOVED lines=10> */
.L_x_159:
[----:B------:R-:W-:Y:S05]  /*4750*/  BSYNC B1 ;  /* 0x0000000000017941 */ /* 0x000fea0003800000 */
.L_x_158:
[----:B-1----:R-:W-:Y:S01]  /*4760*/  @!P2 IMAD R11, R84, R153, R10 ;  /* 0x00000099540ba224 */ /* 0x002fe200078e020a */
[----:B------:R-:W-:Y:S04]  /*4770*/  BSSY B1, `(.L_x_160) ;  /* 0x0000006000017945 */ /* 0x000fe80003800000 */
[----:B------:R1:W-:Y:S01]  /*4780*/  @!P2 STG.E.U8 desc[UR36][R4.64+0x78], R11 ;  /* 0x0000780b0400a986 */ /* 0x0003e2000c101124 */
[----:B------:R-:W-:Y:S05]  /*4790*/  @P3 BRA `(.L_x_161) ;  /* 0x00000000000c3947 */ /* 0x000fea0003800000 */
[----:B------:R-:W1:Y:S02]  /*47a0*/  LDG.E.U8 R164, desc[UR36][R2.64+0x79] ;  /* 0x0000792402a47981 */ /* 0x000e64000c1e1100 */
[----:B-1----:R-:W-:-:S05]  /*47b0*/  PRMT R11, R164, 0x8880, RZ ;  /* 0x00008880a40b7816 */ /* 0x002fca00000000ff */
[----:B------:R-:W-:-:S07]  /*47c0*/  IMAD R10, R11, R152, RZ ;  /* 0x000000980b0a7224 */ /* 0x000fce00078e02ff */
.L_x_161:
[----:B------:R-:W-:Y:S05]  /*47d0*/  BSYNC B1 ;  /* 0x0000000000017941 */ /* 0x000fea0003800000 */
.L_x_160:
[----:B------:R-:W-:Y:S01]  /*47e0*/  @!P3 IMAD R85, R85, R153, R10 ;  /* 0x000000995555b224 */ /* 0x000fe200078e020a */
[----:B------:R-:W-:Y:S04]  /*47f0*/  BSSY B1, `(.L_x_162) ;  /* 0x0000006000017945 */ /* 0x000fe80003800000 */
[----:B------:R0:W-:Y:S01]  /*4800*/  @!P3 STG.E.U8 desc[UR36][R4.64+0x79], R85 ;  /* 0x000079550400b986 */ /* 0x0001e2000c101124 */
[----:B------:R-:W-:Y:S05]  /*4810*/  @P4 BRA `(.L_x_163) ;  /* 0x00000000000c4947 */ /* 0x000fea0003800000 */
[----:B------:R-:W1:Y:S02]  /*4820*/  LDG.E.U8 R164, desc[UR36][R8.64+0x78] ;  /* 0x0000782408a47981 */ /* 0x000e64000c1e1100 */
[----:B-1----:R-:W-:-:S05]  /*4830*/  PRMT R11, R164, 0x8880, RZ ;  /* 0x00008880a40b7816 */ /* 0x002fca00000000ff */
[----:B------:R-:W-:-:S07]  /*4840*/  IMAD R10, R11, R152, RZ ;  /* 0x000000980b0a7224 */ /* 0x000fce00078e02ff */
.L_x_163:
[----:B------:R-:W-:Y:S05]  /*4850*/  BSYNC B1 ;  /* 0x0000000000017941 */ /* 0x000fea0003800000 */
.L_x_162:
        /* <DEDUP_REMOVED lines=10> */
.L_x_165:
[----:B------:R-:W-:Y:S05]  /*4900*/  BSYNC B1 ;  /* 0x0000000000017941 */ /* 0x000fea0003800000 */
.L_x_164:
[----:B------:R-:W-:Y:S01]  /*4910*/  @!P2 IMAD R87, R87, R153, R10 ;  /* 0x000000995757a224 */ /* 0x000fe200078e020a */
[----:B------:R-:W-:Y:S04]  /*4920*/  BSSY B1, `(.L_x_166) ;  /* 0x0000006000017945 */ /* 0x000fe80003800000 */
[----:B------:R0:W-:Y:S01]  /*4930*/  @!P2 STG.E.U8 desc[UR36][R6.64+0x79], R87 ;  /* 0x000079570600a986 */ /* 0x0001e2000c101124 */
[----:B------:R-:W-:Y:S05]  /*4940*/  @P3 BRA `(.L_x_167) ;  /* 0x00000000000c3947 */ /* 0x000fea0003800000 */
[----:B------:R-:W1:Y:S02]  /*4950*/  LDG.E.U8 R164, desc[UR36][R2.64+0x80] ;  /* 0x0000802402a47981 */ /* 0x000e64000c1e1100 */
[----:B-1----:R-:W-:-:S05]  /*4960*/  PRMT R11, R164, 0x8880, RZ ;  /* 0x00008880a40b7816 */ /* 0x002fca00000000ff */
[----:B------:R-:W-:-:S07]  /*4970*/  IMAD R10, R11, R152, RZ ;  /* 0x000000980b0a7224 */ /* 0x000fce00078e02ff */
.L_x_167:
[----:B------:R-:W-:Y:S05]  /*4980*/  BSYNC B1 ;  /* 0x0000000000017941 */ /* 0x000fea0003800000 */
.L_x_166:
[----:B-1----:R-:W-:Y:S01]  /*4990*/  @!P3 IMAD R11, R88, R153, R10 ;  /* 0x00000099580bb224 */ /* 0x002fe200078e020a */
[----:B------:R-:W-:Y:S04]  /*49a0*/  BSSY B1, `(.L_x_168) ;  /* 0x0000006000017945 */ /* 0x000fe80003800000 */
[----:B------:R1:W-:Y:S01]  /*49b0*/  @!P3 STG.E.U8 desc[UR36][R4.64+0x80], R11 ;  /* 0x0000800b0400b986 */ /* 0x0003e2000c101124 */
[----:B------:R-:W-:Y:S05]  /*49c0*/  @P4 BRA `(.L_x_169) ;  /* 0x00000000000c4947 */ /* 0x000fea0003800000 */
[----:B------:R-:W1:Y:S02]  /*49d0*/  LDG.E.U8 R164, desc[UR36][R2.64+0x81] ;  /* 0x0000812402a47981 */ /* 0x000e64000c1e1100 */
[----:B-1----:R-:W-:-:S05]  /*49e0*/  PRMT R11, R164, 0x8880, RZ ;  /* 0x00008880a40b7816 */ /* 0x002fca00000000ff */
[----:B------:R-:W-:-:S07]  /*49f0*/  IMAD R10, R11, R152, RZ ;  /* 0x000000980b0a7224 */ /* 0x000fce00078e02ff */
.L_x_169:
[----:B------:R-:W-:Y:S05]  /*4a00*/  BSYNC B1 ;  /* 0x0000000000017941 */ /* 0x000fea0003800000 */
.L_x_168:
        /* <DEDUP_REMOVED lines=10> */
.L_x_171:
[----:B------:R-:W-:Y:S05]  /*4ab0*/  BSYNC B1 ;  /* 0x0000000000017941 */ /* 0x000fea0003800000 */
.L_x_170:
[----:B-1----:R-:W-:Y:S01]  /*4ac0*/  @!P2 IMAD R11, R90, R153, R10 ;  /* 0x000000995a0ba224 */ /* 0x002fe200078e020a */
[----:B------:R-:W-:Y:S04]  /*4ad0*/  BSSY B1, `(.L_x_172) ;  /* 0x0000006000017945 */ /* 0x000fe80003800000 */
[----:B------:R1:W-:Y:S01]  /*4ae0*/  @!P2 STG.E.U8 desc[UR36][R6.64+0x80], R11 ;  /* 0x0000800b0600a986 */ /* 0x0003e2000c101124 */
[----:B------:R-:W-:Y:S05]  /*4af0*/  @P3 BRA `(.L_x_173) ;  /* 0x00000000000c3947 */ /* 0x000fea0003800000 */
[----:B------:R-:W1:Y:S02]  /*4b00*/  LDG.E.U8 R164, desc[UR36][R8.64+0x81] ;  /* 0x0000812408a47981 */ /* 0x000e64000c1e1100 */
[----:B-1----:R-:W-:-:S05]  /*4b10*/  PRMT R11, R164, 0x8880, RZ ;  /* 0x00008880a40b7816 */ /* 0x002fca00000000ff */
[----:B------:R-:W-:-:S07]  /*4b20*/  IMAD R10, R11, R152, RZ ;  /* 0x000000980b0a7224 */ /* 0x000fce00078e02ff */
.L_x_173:
[----:B------:R-:W-:Y:S05]  /*4b30*/  BSYNC B1 ;  /* 0x0000000000017941 */ /* 0x000fea0003800000 */
.L_x_172:
[----:B------:R-:W-:Y:S01]  /*4b40*/  @!P3 IMAD R91, R91, R153, R10 ;  /* 0x000000995b5bb224 */ /* 0x000fe200078e020a */
[----:B------:R-:W-:Y:S04]  /*4b50*/  BSSY B1, `(.L_x_174) ;  /* 0x0000006000017945 */ /* 0x000fe80003800000 */
[----:B------:R0:W-:Y:S01]  /*4b60*/  @!P3 STG.E.U8 desc[UR36][R6.64+0x81], R91 ;  /* 0x0000815b0600b986 */ /* 0x0001e2000c101124 */
[----:B------:R-:W-:Y:S05]  /*4b70*/  @P4 BRA `(.L_x_175) ;  /* 0x00000000000c4947 */ /* 0x000fea0003800000 */
[----:B------:R-:W1:Y:S02]  /*4b80*/  LDG.E.U8 R164, desc[UR36][R2.64+0x88] ;  /* 0x0000882402a47981 */ /* 0x000e64000c1e1100 */
[----:B-1----:R-:W-:-:S05]  /*4b90*/  PRMT R11, R164, 0x8880, RZ ;  /* 0x00008880a40b7816 */ /* 0x002fca00000000ff */
[----:B------:R-:W-:-:S07]  /*4ba0*/  IMAD R10, R11, R152, RZ ;  /* 0x000000980b0a7224 */ /* 0x000fce00078e02ff */
.L_x_175:
[----:B------:R-:W-:Y:S05]  /*4bb0*/  BSYNC B1 ;  /* 0x0000000000017941 */ /* 0x000fea0003800000 */
.L_x_174:
        /* <DEDUP_REMOVED lines=10> */
.L_x_177:
[----:B------:R-:W-:Y:S05]  /*4c60*/  BSYNC B1 ;  /* 0x0000000000017941 */ /* 0x000fea0003800000 */
.L_x_176:
[----:B------:R-:W-:Y:S01]  /*4c70*/  @!P2 IMAD R93, R93, R153, R10 ;  /* 0x000000995d5da224 */ /* 0x000fe200078e020a */
[----:B------:R-:W-:Y:S04]  /*4c80*/  BSSY B1, `(.L_x_178) ;  /* 0x0000006000017945 */ /* 0x000fe80003800000 */
[----:B------:R0:W-:Y:S01]  /*4c90*/  @!P2 STG.E.U8 desc[UR36][R4.64+0x89], R93 ;  /* 0x0000895d0400a986 */ /* 0x0001e2000c101124 */
[----:B------:R-:W-:Y:S05]  /*4ca0*/  @P3 BRA `(.L_x_179) ;  /* 0x00000000000c3947 */ /* 0x000fea0003800000 */
[----:B------:R-:W1:Y:S02]  /*4cb0*/  LDG.E.U8 R164, desc[UR36][R8.64+0x88] ;  /* 0x0000882408a47981 */ /* 0x000e64000c1e1100 */
[----:B-1----:R-:W-:-:S05]  /*4cc0*/  PRMT R11, R164, 0x8880, RZ ;  /* 0x00008880a40b7816 */ /* 0x002fca00000000ff */
[----:B------:R-:W-:-:S07]  /*4cd0*/  IMAD R10, R11, R152, RZ ;  /* 0x000000980b0a7224 */ /* 0x000fce00078e02ff */
.L_x_179:
[----:B------:R-:W-:Y:S05]  /*4ce0*/  BSYNC B1 ;  /* 0x0000000000017941 */ /* 0x000fea0003800000 */
.L_x_178:
[----:B-1----:R-:W-:Y:S01]  /*4cf0*/  @!P3 IMAD R11, R94, R153, R10 ;  /* 0x000000995e0bb224 */ /* 0x002fe200078e020a */
[----:B------:R-:W-:Y:S04]  /*4d00*/  BSSY B1, `(.L_x_180) ;  /* 0x0000006000017945 */ /* 0x000fe80003800000 */
[----:B------:R1:W-:Y:S01]  /*4d10*/  @!P3 STG.E.U8 desc[UR36][R6.64+0x88], R11 ;  /* 0x0000880b0600b986 */ /* 0x0003e2000c101124 */
[----:B------:R-:W-:Y:S05]  /*4d20*/  @P4 BRA `(.L_x_181) ;  /* 0x00000000000c4947 */ /* 0x000fea0003800000 */
[----:B------:R-:W1:Y:S02]  /*4d30*/  LDG.E.U8 R164, desc[UR36][R8.64+0x89] ;  /* 0x0000892408a47981 */ /* 0x000e64000c1e1100 */
[----:B-1----:R-:W-:-:S05]  /*4d40*/  PRMT R11, R164, 0x8880, RZ ;  /* 0x00008880a40b7816 */ /* 0x002fca00000000ff */
[----:B------:R-:W-:-:S07]  /*4d50*/  IMAD R10, R11, R152, RZ ;  /* 0x000000980b0a7224 */ /* 0x000fce00078e02ff */
.L_x_181:
[----:B------:R-:W-:Y:S05]  /*4d60*/  BSYNC B1 ;  /* 0x0000000000017941 */ /* 0x000fea0003800000 */
.L_x_180:
        /* <DEDUP_REMOVED lines=10> */
.L_x_183:
[----:B------:R-:W-:Y:S05]  /*4e10*/  BSYNC B1 ;  /* 0x0000000000017941 */ /* 0x000fea0003800000 */
.L_x_182:
[----:B-1----:R-:W-:Y:S01]  /*4e20*/  @!P2 IMAD R11, R96, R153, R10 ;  /* 0x00000099600ba224 */ /* 0x002fe200078e020a */
[----:B------:R-:W-:Y:S04]  /*4e30*/  BSSY B1, `(.L_x_184) ;  /* 0x0000006000017945 */ /* 0x000fe80003800000 */
[----:B------:R1:W-:Y:S01]  /*4e40*/  @!P2 STG.E.U8 desc[UR36][R4.64+0x90], R11 ;  /* 0x0000900b0400a986 */ /* 0x0003e2000c101124 */
[----:B------:R-:W-:Y:S05]  /*4e50*/  @P3 BRA `(.L_x_185) ;  /* 0x00000000000c3947 */ /* 0x000fea0003800000 */
[----:B------:R-:W1:Y:S02]  /*4e60*/  LDG.E.U8 R164, desc[UR36][R2.64+0x91] ;  /* 0x0000912402a47981 */ /* 0x000e64000c1e1100 */
[----:B-1----:R-:W-:-:S05]  /*4e70*/  PRMT R11, R164, 0x8880, RZ ;  /* 0x00008880a40b7816 */ /* 0x002fca00000000ff */
[----:B------:R-:W-:-:S07]  /*4e80*/  IMAD R10, R11, R152, RZ ;  /* 0x000000980b0a7224 */ /* 0x000fce00078e02ff */
.L_x_185:
[----:B------:R-:W-:Y:S05]  /*4e90*/  BSYNC B1 ;  /* 0x0000000000017941 */ /* 0x000fea0003800000 */
.L_x_184:
[----:B------:R-:W-:Y:S01]  /*4ea0*/  @!P3 IMAD R97, R97, R153, R10 ;  /* 0x000000996161b224 */ /* 0x000fe200078e020a */
[----:B------:R-:W-:Y:S04]  /*4eb0*/  BSSY B1, `(.L_x_186) ;  /* 0x0000006000017945 */ /* 0x000fe80003800000 */
[----:B------:R0:W-:Y:S01]  /*4ec0*/  @!P3 STG.E.U8 desc[UR36][R4.64+0x91], R97 ;  /* 0x000091610400b986 */ /* 0x0001e2000c101124 */
[----:B------:R-:W-:Y:S05]  /*4ed0*/  @P4 BRA `(.L_x_187) ;  /* 0x00000000000c4947 */ /* 0x000fea0003800000 */
[----:B------:R-:W1:Y:S02]  /*4ee0*/  LDG.E.U8 R164, desc[UR36][R8.64+0x90] ;  /* 0x0000902408a47981 */ /* 0x000e64000c1e1100 */
[----:B-1----:R-:W-:-:S05]  /*4ef0*/  PRMT R11, R164, 0x8880, RZ ;  /* 0x00008880a40b7816 */ /* 0x002fca00000000ff */
[----:B------:R-:W-:-:S07]  /*4f00*/  IMAD R10, R11, R152, RZ ;  /* 0x000000980b0a7224 */ /* 0x000fce00078e02ff */
.L_x_187:
[----:B------:R-:W-:Y:S05]  /*4f10*/  BSYNC B1 ;  /* 0x0000000000017941 */ /* 0x000fea0003800000 */
.L_x_186:
        /* <DEDUP_REMOVED lines=10> */
.L_x_189:
[----:B------:R-:W-:Y:S05]  /*4fc0*/  BSYNC B1 ;  /* 0x0000000000017941 */ /* 0x000fea0003800000 */
.L_x_188:
[----:B------:R-:W-:Y:S01]  /*4fd0*/  @!P2 IMAD R99, R99, R153, R10 ;  /* 0x000000996363a224 */ /* 0x000fe200078e020a */
[----:B------:R-:W-:Y:S04]  /*4fe0*/  BSSY B1, `(.L_x_190) ;  /* 0x0000006000017945 */ /* 0x000fe80003800000 */
[----:B------:R0:W-:Y:S01]  /*4ff0*/  @!P2 STG.E.U8 desc[UR36][R6.64+0x91], R99 ;  /* 0x000091630600a986 */ /* 0x0001e2000c101124 */
[----:B------:R-:W-:Y:S05]  /*5000*/  @P3 BRA `(.L_x_191) ;  /* 0x00000000000c3947 */ /* 0x000fea0003800000 */
[----:B------:R-:W1:Y:S02]  /*5010*/  LDG.E.U8 R164, desc[UR36][R2.64+0x98] ;  /* 0x0000982402a47981 */ /* 0x000e64000c1e1100 */
[----:B-1----:R-:W-:-:S05]  /*5020*/  PRMT R11, R164, 0x8880, RZ ;  /* 0x00008880a40b7816 */ /* 0x002fca00000000ff */
[----:B------:R-:W-:-:S07]  /*5030*/  IMAD R10, R11, R152, RZ ;  /* 0x000000980b0a7224 */ /* 0x000fce00078e02ff */
.L_x_191:
[----:B------:R-:W-:Y:S05]  /*5040*/  BSYNC B1 ;  /* 0x0000000000017941 */ /* 0x000fea0003800000 */
.L_x_190:
[----:B-1----:R-:W-:Y:S01]  /*5050*/  @!P3 IMAD R11, R100, R153, R10 ;  /* 0x00000099640bb224 */ /* 0x002fe200078e020a */
[----:B------:R-:W-:Y:S04]  /*5060*/  BSSY B1, `(.L_x_192) ;  /* 0x0000006000017945 */ /* 0x000fe80003800000 */
[----:B------:R1:W-:Y:S01]  /*5070*/  @!P3 STG.E.U8 desc[UR36][R4.64+0x98], R11 ;  /* 0x0000980b0400b986 */ /* 0x0003e2000c101124 */
[----:B------:R-:W-:Y:S05]  /*5080*/  @P4 BRA `(.L_x_193) ;  /* 0x00000000000c4947 */ /* 0x000fea0003800000 */
[----:B------:R-:W1:Y:S02]  /*5090*/  LDG.E.U8 R164, desc[UR36][R2.64+0x99] ;  /* 0x0000992402a47981 */ /* 0x000e64000c1e1100 */
[----:B-1----:R-:W-:-:S05]  /*50a0*/  PRMT R11, R164, 0x8880, RZ ;  /* 0x00008880a40b7816 */ /* 0x002fca00000000ff */
[----:B------:R-:W-:-:S07]  /*50b0*/  IMAD R10, R11, R152, RZ ;  /* 0x000000980b0a7224 */ /* 0x000fce00078e02ff */
.L_x_193:
[----:B------:R-:W-:Y:S05]  /*50c0*/  BSYNC B1 ;  /* 0x0000000000017941 */ /* 0x000fea0003800000 */
.L_x_192:
        /* <DEDUP_REMOVED lines=10> */
.L_x_195:
[----:B------:R-:W-:Y:S05]  /*5170*/  BSYNC B1 ;  /* 0x0000000000017941 */ /* 0x000fea0003800000 */
.L_x_194:
[----:B-1----:R-:W-:Y:S01]  /*5180*/  @!P2 IMAD R11, R102, R153, R10 ;  /* 0x00000099660ba224 */ /* 0x002fe200078e020a */
[----:B------:R-:W-:Y:S04]  /*5190*/  BSSY B1, `(.L_x_196) ;  /* 0x0000006000017945 */ /* 0x000fe80003800000 */
[----:B------:R1:W-:Y:S01]  /*51a0*/  @!P2 STG.E.U8 desc[UR36][R6.64+0x98], R11 ;  /* 0x0000980b0600a986 */ /* 0x0003e2000c101124 */
[----:B------:R-:W-:Y:S05]  /*51b0*/  @P3 BRA `(.L_x_197) ;  /* 0x00000000000c3947 */ /* 0x000fea0003800000 */
[----:B------:R-:W1:Y:S02]  /*51c0*/  LDG.E.U8 R164, desc[UR36][R8.64+0x99] ;  /* 0x0000992408a47981 */ /* 0x000e64000c1e1100 */
[----:B-1----:R-:W-:-:S05]  /*51d0*/  PRMT R11, R164, 0x8880, RZ ;  /* 0x00008880a40b7816 */ /* 0x002fca00000000ff */
[----:B------:R-:W-:-:S07]  /*51e0*/  IMAD R10, R11, R152, RZ ;  /* 0x000000980b0a7224 */ /* 0x000fce00078e02ff */
.L_x_197:
[----:B------:R-:W-:Y:S05]  /*51f0*/  BSYNC B1 ;  /* 0x0000000000017941 */ /* 0x000fea0003800000 */
.L_x_196:
[----:B------:R-:W-:Y:S01]  /*5200*/  @!P3 IMAD R103, R103, R153, R10 ;  /* 0x000000996767b224 */ /* 0x000fe200078e020a */
[----:B------:R-:W-:Y:S04]  /*5210*/  BSSY B1, `(.L_x_198) ;  /* 0x0000006000017945 */ /* 0x000fe80003800000 */
[----:B------:R0:W-:Y:S01]  /*5220*/  @!P3 STG.E.U8 desc[UR36][R6.64+0x99], R103 ;  /* 0x000099670600b986 */ /* 0x0001e2000c101124 */
[----:B------:R-:W-:Y:S05]  /*5230*/  @P4 BRA `(.L_x_199) ;  /* 0x00000000000c4947 */ /* 0x000fea0003800000 */
[----:B------:R-:W1:Y:S02]  /*5240*/  LDG.E.U8 R164, desc[UR36][R2.64+0xa0] ;  /* 0x0000a02402a47981 */ /* 0x000e64000c1e1100 */
[----:B-1----:R-:W-:-:S05]  /*5250*/  PRMT R11, R164, 0x8880, RZ ;  /* 0x00008880a40b7816 */ /* 0x002fca00000000ff */
[----:B------:R-:W-:-:S07]  /*5260*/  IMAD R10, R11, R152, RZ ;  /* 0x000000980b0a7224 */ /* 0x000fce00078e02ff */
.L_x_199:
[----:B------:R-:W-:Y:S05]  /*5270*/  BSYNC B1 ;  /* 0x0000000000017941 */ /* 0x000fea0003800000 */
.L_x_198:
        /* <DEDUP_REMOVED lines=10> */
.L_x_201:
[----:B------:R-:W-:Y:S05]  /*5320*/  BSYNC B1 ;  /* 0x0000000000017941 */ /* 0x000fea0003800000 */
.L_x_200:
[----:B------:R-:W-:Y:S01]  /*5330*/  @!P2 IMAD R105, R105, R153, R10 ;  /* 0x000000996969a224 */ /* 0x000fe200078e020a */
[----:B------:R-:W-:Y:S04]  /*5340*/  BSSY B1, `(.L_x_202) ;  /* 0x0000006000017945 */ /* 0x000fe80003800000 */
[----:B------:R0:W-:Y:S01]  /*5350*/  @!P2 STG.E.U8 desc[UR36][R4.64+0xa1], R105 ;  /* 0x0000a1690400a986 */ /* 0x0001e2000c101124 */
[----:B------:R-:W-:Y:S05]  /*5360*/  @P3 BRA `(.L_x_203) ;  /* 0x00000000000c3947 */ /* 0x000fea0003800000 */
[----:B------:R-:W1:Y:S02]  /*5370*/  LDG.E.U8 R164, desc[UR36][R8.64+0xa0] ;  /* 0x0000a02408a47981 */ /* 0x000e64000c1e1100 */
[----:B-1----:R-:W-:-:S05]  /*5380*/  PRMT R11, R164, 0x8880, RZ ;  /* 0x00008880a40b7816 */ /* 0x002fca00000000ff */
[----:B------:R-:W-:-:S07]  /*5390*/  IMAD R10, R11, R152, RZ ;  /* 0x000000980b0a7224 */ /* 0x000fce00078e02ff */
.L_x_203:
[----:B------:R-:W-:Y:S05]  /*53a0*/  BSYNC B1 ;  /* 0x0000000000017941 */ /* 0x000fea0003800000 */
.L_x_202:
[----:B-1----:R-:W-:Y:S01]  /*53b0*/  @!P3 IMAD R11, R106, R153, R10 ;  /* 0x000000996a0bb224 */ /* 0x002fe200078e020a */
[----:B------:R-:W-:Y:S04]  /*53c0*/  BSSY B1, `(.L_x_204) ;  /* 0x0000006000017945 */ /* 0x000fe80003800000 */
[----:B------:R1:W-:Y:S01]  /*53d0*/  @!P3 STG.E.U8 desc[UR36][R6.64+0xa0], R11 ;  /* 0x0000a00b0600b986 */ /* 0x0003e2000c101124 */
[----:B------:R-:W-:Y:S05]  /*53e0*/  @P4 BRA `(.L_x_205) ;  /* 0x00000000000c4947 */ /* 0x000fea0003800000 */
[----:B------:R-:W1:Y:S02]  /*53f0*/  LDG.E.U8 R164, desc[UR36][R8.64+0xa1] ;  /* 0x0000a12408a47981 */ /* 0x000e64000c1e1100 */
[----:B-1----:R-:W-:-:S05]  /*5400*/  PRMT R11, R164, 0x8880, RZ ;  /* 0x00008880a40b7816 */ /* 0x002fca00000000ff */
[----:B------:R-:W-:-:S07]  /*5410*/  IMAD R10, R11, R152, RZ ;  /* 0x000000980b0a7224 */ /* 0x000fce00078e02ff */
.L_x_205:
[----:B------:R-:W-:Y:S05]  /*5420*/  BSYNC B1 ;  /* 0x0000000000017941 */ /* 0x000fea0003800000 */
.L_x_204:
        /* <DEDUP_REMOVED lines=10> */
.L_x_207:
[----:B------:R-:W-:Y:S05]  /*54d0*/  BSYNC B1 ;  /* 0x0000000000017941 */ /* 0x000fea0003800000 */
.L_x_206:
[----:B-1----:R-:W-:Y:S01]  /*54e0*/  @!P2 IMAD R11, R108, R153, R10 ;  /* 0x000000996c0ba224 */ /* 0x002fe200078e020a */
[----:B------:R-:W-:Y:S04]  /*54f0*/  BSSY B1, `(.L_x_208) ;  /* 0x0000006000017945 */ /* 0x000fe80003800000 */
[----:B------:R1:W-:Y:S01]  /*5500*/  @!P2 STG.E.U8 desc[UR36][R4.64+0xa8], R11 ;  /* 0x0000a80b0400a986 */ /* 0x0003e2000c101124 */
[----:B------:R-:W-:Y:S05]  /*5510*/  @P3 BRA `(.L_x_209) ;  /* 0x00000000000c3947 */ /* 0x000fea0003800000 */
[----:B------:R-:W1:Y:S02]  /*5520*/  LDG.E.U8 R164, desc[UR36][R2.64+0xa9] ;  /* 0x0000a92402a47981 */ /* 0x000e64000c1e1100 */
[----:B-1----:R-:W-:-:S05]  /*5530*/  PRMT R11, R164, 0x8880, RZ ;  /* 0x00008880a40b7816 */ /* 0x002fca00000000ff */
[----:B------:R-:W-:-:S07]  /*5540*/  IMAD R10, R11, R152, RZ ;  /* 0x000000980b0a7224 */ /* 0x000fce00078e02ff */
.L_x_209:
[----:B------:R-:W-:Y:S05]  /*5550*/  BSYNC B1 ;  /* 0x0000000000017941 */ /* 0x000fea0003800000 */
.L_x_208:
[----:B------:R-:W-:Y:S01]  /*5560*/  @!P3 IMAD R109, R109, R153, R10 ;  /* 0x000000996d6db224 */ /* 0x000fe200078e020a */
[----:B------:R-:W-:Y:S04]  /*5570*/  BSSY B1, `(.L_x_210) ;  /* 0x0000006000017945 */ /* 0x000fe80003800000 */
[----:B------:R0:W-:Y:S01]  /*5580*/  @!P3 STG.E.U8 desc[UR36][R4.64+0xa9], R109 ;  /* 0x0000a96d0400b986 */ /* 0x0001e2000c101124 */
[----:B------:R-:W-:Y:S05]  /*5590*/  @P4 BRA `(.L_x_211) ;  /* 0x00000000000c4947 */ /* 0x000fea0003800000 */
[----:B------:R-:W1:Y:S02]  /*55a0*/  LDG.E.U8 R164, desc[UR36][R8.64+0xa8] ;  /* 0x0000a82408a47981 */ /* 0x000e64000c1e1100 */
[----:B-1----:R-:W-:-:S05]  /*55b0*/  PRMT R11, R164, 0x8880, RZ ;  /* 0x00008880a40b7816 */ /* 0x002fca00000000ff */
[----:B------:R-:W-:-:S07]  /*55c0*/  IMAD R10, R11, R152, RZ ;  /* 0x000000980b0a7224 */ /* 0x000fce00078e02ff */
.L_x_211:
[----:B------:R-:W-:Y:S05]  /*55d0*/  BSYNC B1 ;  /* 0x0000000000017941 */ /* 0x000fea0003800000 */
.L_x_210:
        /* <DEDUP_REMOVED lines=10> */
.L_x_213:
[----:B------:R-:W-:Y:S05]  /*5680*/  BSYNC B1 ;  /* 0x0000000000017941 */ /* 0x000fea0003800000 */
.L_x_212:
[----:B------:R-:W-:Y:S01]  /*5690*/  @!P2 IMAD R111, R111, R153, R10 ;  /* 0x000000996f6fa224 */ /* 0x000fe200078e020a */
[----:B------:R-:W-:Y:S04]  /*56a0*/  BSSY B1, `(.L_x_214) ;  /* 0x0000006000017945 */ /* 0x000fe80003800000 */
[----:B------:R0:W-:Y:S01]  /*56b0*/  @!P2 STG.E.U8 desc[UR36][R6.64+0xa9], R111 ;  /* 0x0000a96f0600a986 */ /* 0x0001e2000c101124 */
[----:B------:R-:W-:Y:S05]  /*56c0*/  @P3 BRA `(.L_x_215) ;  /* 0x00000000000c3947 */ /* 0x000fea0003800000 */
[----:B------:R-:W1:Y:S02]  /*56d0*/  LDG.E.U8 R164, desc[UR36][R2.64+0xb0] ;  /* 0x0000b02402a47981 */ /* 0x000e64000c1e1100 */
[----:B-1----:R-:W-:-:S05]  /*56e0*/  PRMT R11, R164, 0x8880, RZ ;  /* 0x00008880a40b7816 */ /* 0x002fca00000000ff */
[----:B------:R-:W-:-:S07]  /*56f0*/  IMAD R10, R11, R152, RZ ;  /* 0x000000980b0a7224 */ /* 0x000fce00078e02ff */
.L_x_215:
[----:B------:R-:W-:Y:S05]  /*5700*/  BSYNC B1 ;  /* 0x0000000000017941 */ /* 0x000fea0003800000 */
.L_x_214:
[----:B-1----:R-:W-:Y:S01]  /*5710*/  @!P3 IMAD R11, R112, R153, R10 ;  /* 0x00000099700bb224 */ /* 0x002fe200078e020a */
[----:B------:R-:W-:Y:S04]  /*5720*/  BSSY B1, `(.L_x_216) ;  /* 0x0000006000017945 */ /* 0x000fe80003800000 */
[----:B------:R1:W-:Y:S01]  /*5730*/  @!P3 STG.E.U8 desc[UR36][R4.64+0xb0], R11 ;  /* 0x0000b00b0400b986 */ /* 0x0003e2000c101124 */
[----:B------:R-:W-:Y:S05]  /*5740*/  @P4 BRA `(.L_x_217) ;  /* 0x00000000000c4947 */ /* 0x000fea0003800000 */
[----:B------:R-:W1:Y:S02]  /*5750*/  LDG.E.U8 R164, desc[UR36][R2.64+0xb1] ;  /* 0x0000b12402a47981 */ /* 0x000e64000c1e1100 */
[----:B-1----:R-:W-:-:S05]  /*5760*/  PRMT R11, R164, 0x8880, RZ ;  /* 0x00008880a40b7816 */ /* 0x002fca00000000ff */
[----:B------:R-:W-:-:S07]  /*5770*/  IMAD R10, R11, R152, RZ ;  /* 0x000000980b0a7224 */ /* 0x000fce00078e02ff */
.L_x_217:
[----:B------:R-:W-:Y:S05]  /*5780*/  BSYNC B1 ;  /* 0x0000000000017941 */ /* 0x000fea0003800000 */
.L_x_216:
        /* <DEDUP_REMOVED lines=10> */
.L_x_219:
[----:B------:R-:W-:Y:S05]  /*5830*/  BSYNC B1 ;  /* 0x0000000000017941 */ /* 0x000fea0003800000 */
.L_x_218:
[----:B-1----:R-:W-:Y:S01]  /*5840*/  @!P2 IMAD R11, R114, R153, R10 ;  /* 0x00000099720ba224 */ /* 0x002fe200078e020a */
[----:B------:R-:W-:Y:S04]  /*5850*/  BSSY B1, `(.L_x_220) ;  /* 0x0000006000017945 */ /* 0x000fe80003800000 */
[----:B------:R1:W-:Y:S01]  /*5860*/  @!P2 STG.E.U8 desc[UR36][R6.64+0xb0], R11 ;  /* 0x0000b00b0600a986 */ /* 0x0003e2000c101124 */
[----:B------:R-:W-:Y:S05]  /*5870*/  @P3 BRA `(.L_x_221) ;  /* 0x00000000000c3947 */ /* 0x000fea0003800000 */
[----:B------:R-:W1:Y:S02]  /*5880*/  LDG.E.U8 R164, desc[UR36][R8.64+0xb1] ;  /* 0x0000b12408a47981 */ /* 0x000e64000c1e1100 */
[----:B-1----:R-:W-:-:S05]  /*5890*/  PRMT R11, R164, 0x8880, RZ ;  /* 0x00008880a40b7816 */ /* 0x002fca00000000ff */
[----:B------:R-:W-:-:S07]  /*58a0*/  IMAD R10, R11, R152, RZ ;  /* 0x000000980b0a7224 */ /* 0x000fce00078e02ff */
.L_x_221:
[----:B------:R-:W-:Y:S05]  /*58b0*/  BSYNC B1 ;  /* 0x0000000000017941 */ /* 0x000fea0003800000 */
.L_x_220:
[----:B------:R-:W-:Y:S01]  /*58c0*/  @!P3 IMAD R115, R115, R153, R10 ;  /* 0x000000997373b224 */ /* 0x000fe200078e020a */
[----:B------:R-:W-:Y:S04]  /*58d0*/  BSSY B1, `(.L_x_222) ;  /* 0x0000006000017945 */ /* 0x000fe80003800000 */
[----:B------:R0:W-:Y:S01]  /*58e0*/  @!P3 STG.E.U8 desc[UR36][R6.64+0xb1], R115 ;  /* 0x0000b1730600b986 */ /* 0x0001e2000c101124 */
[----:B------:R-:W-:Y:S05]  /*58f0*/  @P4 BRA `(.L_x_223) ;  /* 0x00000000000c4947 */ /* 0x000fea0003800000 */
[----:B------:R-:W1:Y:S02]  /*5900*/  LDG.E.U8 R164, desc[UR36][R2.64+0xb8] ;  /* 0x0000b82402a47981 */ /* 0x000e64000c1e1100 */
[----:B-1----:R-:W-:-:S05]  /*5910*/  PRMT R11, R164, 0x8880, RZ ;  /* 0x00008880a40b7816 */ /* 0x002fca00000000ff */
[----:B------:R-:W-:-:S07]  /*5920*/  IMAD R10, R11, R152, RZ ;  /* 0x000000980b0a7224 */ /* 0x000fce00078e02ff */
.L_x_223:
[----:B------:R-:W-:Y:S05]  /*5930*/  BSYNC B1 ;  /* 0x0000000000017941 */ /* 0x000fea0003800000 */
.L_x_222:
        /* <DEDUP_REMOVED lines=10> */
.L_x_225:
[----:B------:R-:W-:Y:S05]  /*59e0*/  BSYNC B1 ;  /* 0x0000000000017941 */ /* 0x000fea0003800000 */
.L_x_224:
[----:B------:R-:W-:Y:S01]  /*59f0*/  @!P2 IMAD R117, R117, R153, R10 ;  /* 0x000000997575a224 */ /* 0x000fe200078e020a */
[----:B------:R-:W-:Y:S04]  /*5a00*/  BSSY B1, `(.L_x_226) ;  /* 0x0000006000017945 */ /* 0x000fe80003800000 */
[----:B------:R0:W-:Y:S01]  /*5a10*/  @!P2 STG.E.U8 desc[UR36][R4.64+0xb9], R117 ;  /* 0x0000b9750400a986 */ /* 0x0001e2000c101124 */
[----:B------:R-:W-:Y:S05]  /*5a20*/  @P3 BRA `(.L_x_227) ;  /* 0x00000000000c3947 */ /* 0x000fea0003800000 */
[----:B------:R-:W1:Y:S02]  /*5a30*/  LDG.E.U8 R164, desc[UR36][R8.64+0xb8] ;  /* 0x0000b82408a47981 */ /* 0x000e64000c1e1100 */
[----:B-1----:R-:W-:-:S05]  /*5a40*/  PRMT R11, R164, 0x8880, RZ ;  /* 0x00008880a40b7816 */ /* 0x002fca00000000ff */
[----:B------:R-:W-:-:S07]  /*5a50*/  IMAD R10, R11, R152, RZ ;  /* 0x000000980b0a7224 */ /* 0x000fce00078e02ff */
.L_x_227:
[----:B------:R-:W-:Y:S05]  /*5a60*/  BSYNC B1 ;  /* 0x0000000000017941 */ /* 0x000fea0003800000 */
.L_x_226:
[----:B-1----:R-:W-:Y:S01]  /*5a70*/  @!P3 IMAD R11, R118, R153, R10 ;  /* 0x00000099760bb224 */ /* 0x002fe200078e020a */
[----:B------:R-:W-:Y:S04]  /*5a80*/  BSSY B1, `(.L_x_228) ;  /* 0x0000006000017945 */ /* 0x000fe80003800000 */
[----:B------:R1:W-:Y:S01]  /*5a90*/  @!P3 STG.E.U8 desc[UR36][R6.64+0xb8], R11 ;  /* 0x0000b80b0600b986 */ /* 0x0003e2000c101124 */
[----:B------:R-:W-:Y:S05]  /*5aa0*/  @P4 BRA `(.L_x_229) ;  /* 0x00000000000c4947 */ /* 0x000fea0003800000 */
[----:B------:R-:W1:Y:S02]  /*5ab0*/  LDG.E.U8 R164, desc[UR36][R8.64+0xb9] ;  /* 0x0000b92408a47981 */ /* 0x000e64000c1e1100 */
[----:B-1----:R-:W-:-:S05]  /*5ac0*/  PRMT R11, R164, 0x8880, RZ ;  /* 0x00008880a40b7816 */ /* 0x002fca00000000ff */
[----:B------:R-:W-:-:S07]  /*5ad0*/  IMAD R10, R11, R152, RZ ;  /* 0x000000980b0a7224 */ /* 0x000fce00078e02ff */
.L_x_229:
[----:B------:R-:W-:Y:S05]  /*5ae0*/  BSYNC B1 ;  /* 0x0000000000017941 */ /* 0x000fea0003800000 */
.L_x_228:
        /* <DEDUP_REMOVED lines=10> */
.L_x_231:
[----:B------:R-:W-:Y:S05]  /*5b90*/  BSYNC B1 ;  /* 0x0000000000017941 */ /* 0x000fea0003800000 */
.L_x_230:
[----:B-1----:R-:W-:Y:S01]  /*5ba0*/  @!P2 IMAD R11, R120, R153, R10 ;  /* 0x00000099780ba224 */ /* 0x002fe200078e020a */
[----:B------:R-:W-:Y:S04]  /*5bb0*/  BSSY B1, `(.L_x_232) ;  /* 0x0000006000017945 */ /* 0x000fe80003800000 */
[----:B------:R1:W-:Y:S01]  /*5bc0*/  @!P2 STG.E.U8 desc[UR36][R4.64+0xc0], R11 ;  /* 0x0000c00b0400a986 */ /* 0x0003e2000c101124 */
[----:B------:R-:W-:Y:S05]  /*5bd0*/  @P3 BRA `(.L_x_233) ;  /* 0x00000000000c3947 */ /* 0x000fea0003800000 */
[----:B------:R-:W1:Y:S02]  /*5be0*/  LDG.E.U8 R164, desc[UR36][R2.64+0xc1] ;  /* 0x0000c12402a47981 */ /* 0x000e64000c1e1100 */
[----:B-1----:R-:W-:-:S05]  /*5bf0*/  PRMT R11, R164, 0x8880, RZ ;  /* 0x00008880a40b7816 */ /* 0x002fca00000000ff */
[----:B------:R-:W-:-:S07]  /*5c00*/  IMAD R10, R11, R152, RZ ;  /* 0x000000980b0a7224 */ /* 0x000fce00078e02ff */
.L_x_233:
[----:B------:R-:W-:Y:S05]  /*5c10*/  BSYNC B1 ;  /* 0x0000000000017941 */ /* 0x000fea0003800000 */
.L_x_232:
[----:B------:R-:W-:Y:S01]  /*5c20*/  @!P3 IMAD R121, R121, R153, R10 ;  /* 0x000000997979b224 */ /* 0x000fe200078e020a */
[----:B------:R-:W-:Y:S04]  /*5c30*/  BSSY B1, `(.L_x_234) ;  /* 0x0000006000017945 */ /* 0x000fe80003800000 */
[----:B------:R0:W-:Y:S01]  /*5c40*/  @!P3 STG.E.U8 desc[UR36][R4.64+0xc1], R121 ;  /* 0x0000c1790400b986 */ /* 0x0001e2000c101124 */
[----:B------:R-:W-:Y:S05]  /*5c50*/  @P4 BRA `(.L_x_235) ;  /* 0x00000000000c4947 */ /* 0x000fea0003800000 */
[----:B------:R-:W1:Y:S02]  /*5c60*/  LDG.E.U8 R164, desc[UR36][R8.64+0xc0] ;  /* 0x0000c02408a47981 */ /* 0x000e64000c1e1100 */
[----:B-1----:R-:W-:-:S05]  /*5c70*/  PRMT R11, R164, 0x8880, RZ ;  /* 0x00008880a40b7816 */ /* 0x002fca00000000ff */
[----:B------:R-:W-:-:S07]  /*5c80*/  IMAD R10, R11, R152, RZ ;  /* 0x000000980b0a7224 */ /* 0x000fce00078e02ff */
.L_x_235:
[----:B------:R-:W-:Y:S05]  /*5c90*/  BSYNC B1 ;  /* 0x0000000000017941 */ /* 0x000fea0003800000 */
.L_x_234:
        /* <DEDUP_REMOVED lines=10> */
.L_x_237:
[----:B------:R-:W-:Y:S05]  /*5d40*/  BSYNC B1 ;  /* 0x0000000000017941 */ /* 0x000fea0003800000 */
.L_x_236:
[----:B------:R-:W-:Y:S01]  /*5d50*/  @!P2 IMAD R123, R123, R153, R10 ;  /* 0x000000997b7ba224 */ /* 0x000fe200078e020a */
[----:B------:R-:W-:Y:S04]  /*5d60*/  BSSY B1, `(.L_x_238) ;  /* 0x0000006000017945 */ /* 0x000fe80003800000 */
[----:B------:R0:W-:Y:S01]  /*5d70*/  @!P2 STG.E.U8 desc[UR36][R6.64+0xc1], R123 ;  /* 0x0000c17b0600a986 */ /* 0x0001e2000c101124 */
[----:B------:R-:W-:Y:S05]  /*5d80*/  @P3 BRA `(.L_x_239) ;  /* 0x00000000000c3947 */ /* 0x000fea0003800000 */
[----:B------:R-:W1:Y:S02]  /*5d90*/  LDG.E.U8 R164, desc[UR36][R2.64+0xc8] ;  /* 0x0000c82402a47981 */ /* 0x000e64000c1e1100 */
[----:B-1----:R-:W-:-:S05]  /*5da0*/  PRMT R11, R164, 0x8880, RZ ;  /* 0x00008880a40b7816 */ /* 0x002fca00000000ff */
[----:B------:R-:W-:-:S07]  /*5db0*/  IMAD R10, R11, R152, RZ ;  /* 0x000000980b0a7224 */ /* 0x000fce00078e02ff */
.L_x_239:
[----:B------:R-:W-:Y:S05]  /*5dc0*/  BSYNC B1 ;  /* 0x0000000000017941 */ /* 0x000fea0003800000 */
.L_x_238:
[----:B-1----:R-:W-:Y:S01]  /*5dd0*/  @!P3 IMAD R11, R124, R153, R10 ;  /* 0x000000997c0bb224 */ /* 0x002fe200078e020a */
[----:B------:R-:W-:Y:S04]  /*5de0*/  BSSY B1, `(.L_x_240) ;  /* 0x0000006000017945 */ /* 0x000fe80003800000 */
[----:B------:R1:W-:Y:S01]  /*5df0*/  @!P3 STG.E.U8 desc[UR36][R4.64+0xc8], R11 ;  /* 0x0000c80b0400b986 */ /* 0x0003e2000c101124 */
[----:B------:R-:W-:Y:S05]  /*5e00*/  @P4 BRA `(.L_x_241) ;  /* 0x00000000000c4947 */ /* 0x000fea0003800000 */
[----:B------:R-:W1:Y:S02]  /*5e10*/  LDG.E.U8 R164, desc[UR36][R2.64+0xc9] ;  /* 0x0000c92402a47981 */ /* 0x000e64000c1e1100 */
[----:B-1----:R-:W-:-:S05]  /*5e20*/  PRMT R11, R164, 0x8880, RZ ;  /* 0x00008880a40b7816 */ /* 0x002fca00000000ff */
[----:B------:R-:W-:-:S07]  /*5e30*/  IMAD R10, R11, R152, RZ ;  /* 0x000000980b0a7224 */ /* 0x000fce00078e02ff */
.L_x_241:
[----:B------:R-:W-:Y:S05]  /*5e40*/  BSYNC B1 ;  /* 0x0000000000017941 */ /* 0x000fea0003800000 */
.L_x_240:
        /* <DEDUP_REMOVED lines=10> */
.L_x_243:
[----:B------:R-:W-:Y:S05]  /*5ef0*/  BSYNC B1 ;  /* 0x0000000000017941 */ /* 0x000fea0003800000 */
.L_x_242:
[----:B-1----:R-:W-:Y:S01]  /*5f00*/  @!P2 IMAD R11, R126, R153, R10 ;  /* 0x000000997e0ba224 */ /* 0x002fe200078e020a */
[----:B------:R-:W-:Y:S04]  /*5f10*/  BSSY B1, `(.L_x_244) ;  /* 0x0000006000017945 */ /* 0x000fe80003800000 */
[----:B------:R1:W-:Y:S01]  /*5f20*/  @!P2 STG.E.U8 desc[UR36][R6.64+0xc8], R11 ;  /* 0x0000c80b0600a986 */ /* 0x0003e2000c101124 */
[----:B------:R-:W-:Y:S05]  /*5f30*/  @P3 BRA `(.L_x_245) ;  /* 0x00000000000c3947 */ /* 0x000fea0003800000 */
[----:B------:R-:W1:Y:S02]  /*5f40*/  LDG.E.U8 R164, desc[UR36][R8.64+0xc9] ;  /* 0x0000c92408a47981 */ /* 0x000e64000c1e1100 */
[----:B-1----:R-:W-:-:S05]  /*5f50*/  PRMT R11, R164, 0x8880, RZ ;  /* 0x00008880a40b7816 */ /* 0x002fca00000000ff */
[----:B------:R-:W-:-:S07]  /*5f60*/  IMAD R10, R11, R152, RZ ;  /* 0x000000980b0a7224 */ /* 0x000fce00078e02ff */
.L_x_245:
[----:B------:R-:W-:Y:S05]  /*5f70*/  BSYNC B1 ;  /* 0x0000000000017941 */ /* 0x000fea0003800000 */
.L_x_244:
[----:B------:R-:W-:Y:S01]  /*5f80*/  @!P3 IMAD R127, R127, R153, R10 ;  /* 0x000000997f7fb224 */ /* 0x000fe200078e020a */
[----:B------:R-:W-:Y:S04]  /*5f90*/  BSSY B1, `(.L_x_246) ;  /* 0x0000006000017945 */ /* 0x000fe80003800000 */
[----:B------:R0:W-:Y:S01]  /*5fa0*/  @!P3 STG.E.U8 desc[UR36][R6.64+0xc9], R127 ;  /* 0x0000c97f0600b986 */ /* 0x0001e2000c101124 */
[----:B------:R-:W-:Y:S05]  /*5fb0*/  @P4 BRA `(.L_x_247) ;  /* 0x00000000000c4947 */ /* 0x000fea0003800000 */
[----:B------:R-:W1:Y:S02]  /*5fc0*/  LDG.E.U8 R164, desc[UR36][R2.64+0xd0] ;  /* 0x0000d02402a47981 */ /* 0x000e64000c1e1100 */
[----:B-1----:R-:W-:-:S05]  /*5fd0*/  PRMT R11, R164, 0x8880, RZ ;  /* 0x00008880a40b7816 */ /* 0x002fca00000000ff */
[----:B------:R-:W-:-:S07]  /*5fe0*/  IMAD R10, R11, R152, RZ ;  /* 0x000000980b0a7224 */ /* 0x000fce00078e02ff */
.L_x_247:
[----:B------:R-:W-:Y:S05]  /*5ff0*/  BSYNC B1 ;  /* 0x0000000000017941 */ /* 0x000fea0003800000 */
.L_x_246:
        /* <DEDUP_REMOVED lines=10> */
.L_x_249:
[----:B------:R-:W-:Y:S05]  /*60a0*/  BSYNC B1 ;  /* 0x0000000000017941 */ /* 0x000fea0003800000 */
.L_x_248:
[----:B------:R-:W-:Y:S01]  /*60b0*/  @!P2 IMAD R129, R129, R153, R10 ;  /* 0x000000998181a224 */ /* 0x000fe200078e020a */
[----:B------:R-:W-:Y:S04]  /*60c0*/  BSSY B1, `(.L_x_250) ;  /* 0x0000006000017945 */ /* 0x000fe80003800000 */
[----:B------:R0:W-:Y:S01]  /*60d0*/  @!P2 STG.E.U8 desc[UR36][R4.64+0xd1], R129 ;  /* 0x0000d1810400a986 */ /* 0x0001e2000c101124 */
[----:B------:R-:W-:Y:S05]  /*60e0*/  @P3 BRA `(.L_x_251) ;  /* 0x00000000000c3947 */ /* 0x000fea0003800000 */
[----:B------:R-:W1:Y:S02]  /*60f0*/  LDG.E.U8 R164, desc[UR36][R8.64+0xd0] ;  /* 0x0000d02408a47981 */ /* 0x000e64000c1e1100 */
[----:B-1----:R-:W-:-:S05]  /*6100*/  PRMT R11, R164, 0x8880, RZ ;  /* 0x00008880a40b7816 */ /* 0x002fca00000000ff */
[----:B------:R-:W-:-:S07]  /*6110*/  IMAD R10, R11, R152, RZ ;  /* 0x000000980b0a7224 */ /* 0x000fce00078e02ff */
.L_x_251:
[----:B------:R-:W-:Y:S05]  /*6120*/  BSYNC B1 ;  /* 0x0000000000017941 */ /* 0x000fea0003800000 */
.L_x_250:
[----:B-1----:R-:W-:Y:S01]  /*6130*/  @!P3 IMAD R11, R130, R153, R10 ;  /* 0x00000099820bb224 */ /* 0x002fe200078e020a */
[----:B------:R-:W-:Y:S04]  /*6140*/  BSSY B1, `(.L_x_252) ;  /* 0x0000006000017945 */ /* 0x000fe80003800000 */
[----:B------:R1:W-:Y:S01]  /*6150*/  @!P3 STG.E.U8 desc[UR36][R6.64+0xd0], R11 ;  /* 0x0000d00b0600b986 */ /* 0x0003e2000c101124 */
[----:B------:R-:W-:Y:S05]  /*6160*/  @P4 BRA `(.L_x_253) ;  /* 0x00000000000c4947 */ /* 0x000fea0003800000 */
[----:B------:R-:W1:Y:S02]  /*6170*/  LDG.E.U8 R164, desc[UR36][R8.64+0xd1] ;  /* 0x0000d12408a47981 */ /* 0x000e64000c1e1100 */
[----:B-1----:R-:W-:-:S05]  /*6180*/  PRMT R11, R164, 0x8880, RZ ;  /* 0x00008880a40b7816 */ /* 0x002fca00000000ff */
[----:B------:R-:W-:-:S07]  /*6190*/  IMAD R10, R11, R152, RZ ;  /* 0x000000980b0a7224 */ /* 0x000fce00078e02ff */
.L_x_253:
[----:B------:R-:W-:Y:S05]  /*61a0*/  BSYNC B1 ;  /* 0x0000000000017941 */ /* 0x000fea0003800000 */
.L_x_252:
        /* <DEDUP_REMOVED lines=10> */
.L_x_255:
[----:B------:R-:W-:Y:S05]  /*6250*/  BSYNC B1 ;  /* 0x0000000000017941 */ /* 0x000fea0003800000 */
.L_x_254:
[----:B-1----:R-:W-:Y:S01]  /*6260*/  @!P2 IMAD R11, R132, R153, R10 ;  /* 0x00000099840ba224 */ /* 0x002fe200078e020a */
[----:B------:R-:W-:Y:S04]  /*6270*/  BSSY B1, `(.L_x_256) ;  /* 0x0000006000017945 */ /* 0x000fe80003800000 */
[----:B------:R1:W-:Y:S01]  /*6280*/  @!P2 STG.E.U8 desc[UR36][R4.64+0xd8], R11 ;  /* 0x0000d80b0400a986 */ /* 0x0003e2000c101124 */
[----:B------:R-:W-:Y:S05]  /*6290*/  @P3 BRA `(.L_x_257) ;  /* 0x00000000000c3947 */ /* 0x000fea0003800000 */
[----:B------:R-:W1:Y:S02]  /*62a0*/  LDG.E.U8 R164, desc[UR36][R2.64+0xd9] ;  /* 0x0000d92402a47981 */ /* 0x000e64000c1e1100 */
[----:B-1----:R-:W-:-:S05]  /*62b0*/  PRMT R11, R164, 0x8880, RZ ;  /* 0x00008880a40b7816 */ /* 0x002fca00000000ff */
[----:B------:R-:W-:-:S07]  /*62c0*/  IMAD R10, R11, R152, RZ ;  /* 0x000000980b0a7224 */ /* 0x000fce00078e02ff */
.L_x_257:
[----:B------:R-:W-:Y:S05]  /*62d0*/  BSYNC B1 ;  /* 0x0000000000017941 */ /* 0x000fea0003800000 */
.L_x_256:
[----:B------:R-:W-:Y:S01]  /*62e0*/  @!P3 IMAD R133, R133, R153, R10 ;  /* 0x000000998585b224 */ /* 0x000fe200078e020a */
[----:B------:R-:W-:Y:S04]  /*62f0*/  BSSY B1, `(.L_x_258) ;  /* 0x0000006000017945 */ /* 0x000fe80003800000 */
[----:B------:R0:W-:Y:S01]  /*6300*/  @!P3 STG.E.U8 desc[UR36][R4.64+0xd9], R133 ;  /* 0x0000d9850400b986 */ /* 0x0001e2000c101124 */
[----:B------:R-:W-:Y:S05]  /*6310*/  @P4 BRA `(.L_x_259) ;  /* 0x00000000000c4947 */ /* 0x000fea0003800000 */
[----:B------:R-:W1:Y:S02]  /*6320*/  LDG.E.U8 R164, desc[UR36][R8.64+0xd8] ;  /* 0x0000d82408a47981 */ /* 0x000e64000c1e1100 */
[----:B-1----:R-:W-:-:S05]  /*6330*/  PRMT R11, R164, 0x8880, RZ ;  /* 0x00008880a40b7816 */ /* 0x002fca00000000ff */
[----:B------:R-:W-:-:S07]  /*6340*/  IMAD R10, R11, R152, RZ ;  /* 0x000000980b0a7224 */ /* 0x000fce00078e02ff */
.L_x_259:
[----:B------:R-:W-:Y:S05]  /*6350*/  BSYNC B1 ;  /* 0x0000000000017941 */ /* 0x000fea0003800000 */
.L_x_258:
        /* <DEDUP_REMOVED lines=10> */
.L_x_261:
[----:B------:R-:W-:Y:S05]  /*6400*/  BSYNC B1 ;  /* 0x0000000000017941 */ /* 0x000fea0003800000 */
.L_x_260:
[----:B------:R-:W-:Y:S01]  /*6410*/  @!P2 IMAD R135, R135, R153, R10 ;  /* 0x000000998787a224 */ /* 0x000fe200078e020a */
[----:B------:R-:W-:Y:S04]  /*6420*/  BSSY B1, `(.L_x_262) ;  /* 0x0000006000017945 */ /* 0x000fe80003800000 */
[----:B------:R0:W-:Y:S01]  /*6430*/  @!P2 STG.E.U8 desc[UR36][R6.64+0xd9], R135 ;  /* 0x0000d9870600a986 */ /* 0x0001e2000c101124 */
[----:B------:R-:W-:Y:S05]  /*6440*/  @P3 BRA `(.L_x_263) ;  /* 0x00000000000c3947 */ /* 0x000fea0003800000 */
[----:B------:R-:W1:Y:S02]  /*6450*/  LDG.E.U8 R164, desc[UR36][R2.64+0xe0] ;  /* 0x0000e02402a47981 */ /* 0x000e64000c1e1100 */
[----:B-1----:R-:W-:-:S05]  /*6460*/  PRMT R11, R164, 0x8880, RZ ;  /* 0x00008880a40b7816 */ /* 0x002fca00000000ff */
[----:B------:R-:W-:-:S07]  /*6470*/  IMAD R10, R11, R152, RZ ;  /* 0x000000980b0a7224 */ /* 0x000fce00078e02ff */
.L_x_263:
[----:B------:R-:W-:Y:S05]  /*6480*/  BSYNC B1 ;  /* 0x0000000000017941 */ /* 0x000fea0003800000 */
.L_x_262:
[----:B-1----:R-:W-:Y:S01]  /*6490*/  @!P3 IMAD R11, R136, R153, R10 ;  /* 0x00000099880bb224 */ /* 0x002fe200078e020a */
[----:B------:R-:W-:Y:S04]  /*64a0*/  BSSY B1, `(.L_x_264) ;  /* 0x0000006000017945 */ /* 0x000fe80003800000 */
[----:B------:R1:W-:Y:S01]  /*64b0*/  @!P3 STG.E.U8 desc[UR36][R4.64+0xe0], R11 ;  /* 0x0000e00b0400b986 */ /* 0x0003e2000c101124 */
[----:B------:R-:W-:Y:S05]  /*64c0*/  @P4 BRA `(.L_x_265) ;  /* 0x00000000000c4947 */ /* 0x000fea0003800000 */
[----:B------:R-:W1:Y:S02]  /*64d0*/  LDG.E.U8 R164, desc[UR36][R2.64+0xe1] ;  /* 0x0000e12402a47981 */ /* 0x000e64000c1e1100 */
[----:B-1----:R-:W-:-:S05]  /*64e0*/  PRMT R11, R164, 0x8880, RZ ;  /* 0x00008880a40b7816 */ /* 0x002fca00000000ff */
[----:B------:R-:W-:-:S07]  /*64f0*/  IMAD R10, R11, R152, RZ ;  /* 0x000000980b0a7224 */ /* 0x000fce00078e02ff */
.L_x_265:
[----:B------:R-:W-:Y:S05]  /*6500*/  BSYNC B1 ;  /* 0x0000000000017941 */ /* 0x000fea0003800000 */
.L_x_264:
        /* <DEDUP_REMOVED lines=10> */
.L_x_267:
[----:B------:R-:W-:Y:S05]  /*65b0*/  BSYNC B1 ;  /* 0x0000000000017941 */ /* 0x000fea0003800000 */
.L_x_266:
[----:B-1----:R-:W-:Y:S01]  /*65c0*/  @!P2 IMAD R11, R138, R153, R10 ;  /* 0x000000998a0ba224 */ /* 0x002fe200078e020a */
[----:B------:R-:W-:Y:S04]  /*65d0*/  BSSY B1, `(.L_x_268) ;  /* 0x0000006000017945 */ /* 0x000fe80003800000 */
[----:B------:R1:W-:Y:S01]  /*65e0*/  @!P2 STG.E.U8 desc[UR36][R6.64+0xe0], R11 ;  /* 0x0000e00b0600a986 */ /* 0x0003e2000c101124 */
[----:B------:R-:W-:Y:S05]  /*65f0*/  @P3 BRA `(.L_x_269) ;  /* 0x00000000000c3947 */ /* 0x000fea0003800000 */
[----:B------:R-:W1:Y:S02]  /*6600*/  LDG.E.U8 R164, desc[UR36][R8.64+0xe1] ;  /* 0x0000e12408a47981 */ /* 0x000e64000c1e1100 */
[----:B-1----:R-:W-:-:S05]  /*6610*/  PRMT R11, R164, 0x8880, RZ ;  /* 0x00008880a40b7816 */ /* 0x002fca00000000ff */
[----:B------:R-:W-:-:S07]  /*6620*/  IMAD R10, R11, R152, RZ ;  /* 0x000000980b0a7224 */ /* 0x000fce00078e02ff */
.L_x_269:
[----:B------:R-:W-:Y:S05]  /*6630*/  BSYNC B1 ;  /* 0x0000000000017941 */ /* 0x000fea0003800000 */
.L_x_268:
[----:B------:R-:W-:Y:S01]  /*6640*/  @!P3 IMAD R139, R139, R153, R10 ;  /* 0x000000998b8bb224 */ /* 0x000fe200078e020a */
[----:B------:R-:W-:Y:S04]  /*6650*/  BSSY B1, `(.L_x_270) ;  /* 0x0000006000017945 */ /* 0x000fe80003800000 */
[----:B------:R0:W-:Y:S01]  /*6660*/  @!P3 STG.E.U8 desc[UR36][R6.64+0xe1], R139 ;  /* 0x0000e18b0600b986 */ /* 0x0001e2000c101124 */
[----:B------:R-:W-:Y:S05]  /*6670*/  @P4 BRA `(.L_x_271) ;  /* 0x00000000000c4947 */ /* 0x000fea0003800000 */
[----:B------:R-:W1:Y:S02]  /*6680*/  LDG.E.U8 R164, desc[UR36][R2.64+0xe8] ;  /* 0x0000e82402a47981 */ /* 0x000e64000c1e1100 */
[----:B-1----:R-:W-:-:S05]  /*6690*/  PRMT R11, R164, 0x8880, RZ ;  /* 0x00008880a40b7816 */ /* 0x002fca00000000ff */
[----:B------:R-:W-:-:S07]  /*66a0*/  IMAD R10, R11, R152, RZ ;  /* 0x000000980b0a7224 */ /* 0x000fce00078e02ff */
.L_x_271:
[----:B------:R-:W-:Y:S05]  /*66b0*/  BSYNC B1 ;  /* 0x0000000000017941 */ /* 0x000fea0003800000 */
.L_x_270:
        /* <DEDUP_REMOVED lines=10> */
.L_x_273:
[----:B------:R-:W-:Y:S05]  /*6760*/  BSYNC B1 ;  /* 0x0000000000017941 */ /* 0x000fea0003800000 */
.L_x_272:
[----:B------:R-:W-:Y:S01]  /*6770*/  @!P2 IMAD R141, R141, R153, R10 ;  /* 0x000000998d8da224 */ /* 0x000fe200078e020a */
[----:B------:R-:W-:Y:S04]  /*6780*/  BSSY B1, `(.L_x_274) ;  /* 0x0000006000017945 */ /* 0x000fe80003800000 */
[----:B------:R0:W-:Y:S01]  /*6790*/  @!P2 STG.E.U8 desc[UR36][R4.64+0xe9], R141 ;  /* 0x0000e98d0400a986 */ /* 0x0001e2000c101124 */
[----:B------:R-:W-:Y:S05]  /*67a0*/  @P3 BRA `(.L_x_275) ;  /* 0x00000000000c3947 */ /* 0x000fea0003800000 */
[----:B------:R-:W1:Y:S02]  /*67b0*/  LDG.E.U8 R164, desc[UR36][R8.64+0xe8] ;  /* 0x0000e82408a47981 */ /* 0x000e64000c1e1100 */
[----:B-1----:R-:W-:-:S05]  /*67c0*/  PRMT R11, R164, 0x8880, RZ ;  /* 0x00008880a40b7816 */ /* 0x002fca00000000ff */
[----:B------:R-:W-:-:S07]  /*67d0*/  IMAD R10, R11, R152, RZ ;  /* 0x000000980b0a7224 */ /* 0x000fce00078e02ff */
.L_x_275:
[----:B------:R-:W-:Y:S05]  /*67e0*/  BSYNC B1 ;  /* 0x0000000000017941 */ /* 0x000fea0003800000 */
.L_x_274:
[----:B-1----:R-:W-:Y:S01]  /*67f0*/  @!P3 IMAD R11, R142, R153, R10 ;  /* 0x000000998e0bb224 */ /* 0x002fe200078e020a */
[----:B------:R-:W-:Y:S04]  /*6800*/  BSSY B1, `(.L_x_276) ;  /* 0x0000006000017945 */ /* 0x000fe80003800000 */
[----:B------:R1:W-:Y:S01]  /*6810*/  @!P3 STG.E.U8 desc[UR36][R6.64+0xe8], R11 ;  /* 0x0000e80b0600b986 */ /* 0x0003e2000c101124 */
[----:B------:R-:W-:Y:S05]  /*6820*/  @P4 BRA `(.L_x_277) ;  /* 0x00000000000c4947 */ /* 0x000fea0003800000 */
[----:B------:R-:W1:Y:S02]  /*6830*/  LDG.E.U8 R164, desc[UR36][R8.64+0xe9] ;  /* 0x0000e92408a47981 */ /* 0x000e64000c1e1100 */
[----:B-1----:R-:W-:-:S05]  /*6840*/  PRMT R11, R164, 0x8880, RZ ;  /* 0x00008880a40b7816 */ /* 0x002fca00000000ff */
[----:B------:R-:W-:-:S07]  /*6850*/  IMAD R10, R11, R152, RZ ;  /* 0x000000980b0a7224 */ /* 0x000fce00078e02ff */
.L_x_277:
[----:B------:R-:W-:Y:S05]  /*6860*/  BSYNC B1 ;  /* 0x0000000000017941 */ /* 0x000fea0003800000 */
.L_x_276:
        /* <DEDUP_REMOVED lines=10> */
.L_x_279:
[----:B------:R-:W-:Y:S05]  /*6910*/  BSYNC B1 ;  /* 0x0000000000017941 */ /* 0x000fea0003800000 */
.L_x_278:
[----:B-1----:R-:W-:Y:S01]  /*6920*/  @!P2 IMAD R11, R144, R153, R10 ;  /* 0x00000099900ba224 */ /* 0x002fe200078e020a */
[----:B------:R-:W-:Y:S04]  /*6930*/  BSSY B1, `(.L_x_280) ;  /* 0x0000006000017945 */ /* 0x000fe80003800000 */
[----:B------:R1:W-:Y:S01]  /*6940*/  @!P2 STG.E.U8 desc[UR36][R4.64+0xf0], R11 ;  /* 0x0000f00b0400a986 */ /* 0x0003e2000c101124 */
[----:B------:R-:W-:Y:S05]  /*6950*/  @P3 BRA `(.L_x_281) ;  /* 0x00000000000c3947 */ /* 0x000fea0003800000 */
[----:B------:R-:W1:Y:S02]  /*6960*/  LDG.E.U8 R164, desc[UR36][R2.64+0xf1] ;  /* 0x0000f12402a47981 */ /* 0x000e64000c1e1100 */
[----:B-1----:R-:W-:-:S05]  /*6970*/  PRMT R11, R164, 0x8880, RZ ;  /* 0x00008880a40b7816 */ /* 0x002fca00000000ff */
[----:B------:R-:W-:-:S07]  /*6980*/  IMAD R10, R11, R152, RZ ;  /* 0x000000980b0a7224 */ /* 0x000fce00078e02ff */
.L_x_281:
[----:B------:R-:W-:Y:S05]  /*6990*/  BSYNC B1 ;  /* 0x0000000000017941 */ /* 0x000fea0003800000 */
.L_x_280:
[----:B------:R-:W-:Y:S01]  /*69a0*/  @!P3 IMAD R145, R145, R153, R10 ;  /* 0x000000999191b224 */ /* 0x000fe200078e020a */
[----:B------:R-:W-:Y:S04]  /*69b0*/  BSSY B1, `(.L_x_282) ;  /* 0x0000006000017945 */ /* 0x000fe80003800000 */
[----:B------:R0:W-:Y:S01]  /*69c0*/  @!P3 STG.E.U8 desc[UR36][R4.64+0xf1], R145 ;  /* 0x0000f1910400b986 */ /* 0x0001e2000c101124 */
[----:B------:R-:W-:Y:S05]  /*69d0*/  @P4 BRA `(.L_x_283) ;  /* 0x00000000000c4947 */ /* 0x000fea0003800000 */
[----:B------:R-:W1:Y:S02]  /*69e0*/  LDG.E.U8 R164, desc[UR36][R8.64+0xf0] ;  /* 0x0000f02408a47981 */ /* 0x000e64000c1e1100 */
[----:B-1----:R-:W-:-:S05]  /*69f0*/  PRMT R11, R164, 0x8880, RZ ;  /* 0x00008880a40b7816 */ /* 0x002fca00000000ff */
[----:B------:R-:W-:-:S07]  /*6a00*/  IMAD R10, R11, R152, RZ ;  /* 0x000000980b0a7224 */ /* 0x000fce00078e02ff */
.L_x_283:
[----:B------:R-:W-:Y:S05]  /*6a10*/  BSYNC B1 ;  /* 0x0000000000017941 */ /* 0x000fea0003800000 */
.L_x_282:
[----:B------:R-:W-:Y:S01]  /*6a20*/  ISETP.LT.OR P2, PT, R0, 0xf2, !P0 ;  /* 0x000000f20000780c */ /* 0x000fe20004741670 */
[----:B-1----:R-:W-:Y:S01]  /*6a30*/  @!P4 IMAD R11, R146, R153, R10 ;  /* 0x00000099920bc224 */ /* 0x002fe200078e020a */
[----:B------:R-:W-:Y:S01]  /*6a40*/  BSSY B1, `(.L_x_284) ;  /* 0x0000009000017945 */ /* 0x000fe20003800000 */
[C---:B------:R-:W-:Y:S02]  /*6a50*/  ISETP.LT.OR P3, PT, R0.reuse, 0xf9, !P1 ;  /* 0x000000f90000780c */ /* 0x040fe40004f61670 */
[C---:B------:R-:W-:Y:S01]  /*6a60*/  ISETP.LT.OR P1, PT, R0.reuse, 0xfa, !P1 ;  /* 0x000000fa0000780c */ /* 0x040fe20004f21670 */
[----:B------:R1:W-:Y:S01]  /*6a70*/  @!P4 STG.E.U8 desc[UR36][R6.64+0xf0], R11 ;  /* 0x0000f00b0600c986 */ /* 0x0003e2000c101124 */
[----:B------:R-:W-:-:S06]  /*6a80*/  ISETP.LT.OR P4, PT, R0, 0xf9, !P0 ;  /* 0x000000f90000780c */ /* 0x000fcc0004781670 */
[----:B------:R-:W-:Y:S07]  /*6a90*/  @P2 BRA `(.L_x_285) ;  /* 0x00000000000c2947 */ /* 0x000fee0003800000 */
[----:B------:R-:W1:Y:S02]  /*6aa0*/  LDG.E.U8 R164, desc[UR36][R8.64+0xf1] ;  /* 0x0000f12408a47981 */ /* 0x000e64000c1e1100 */
[----:B-1----:R-:W-:-:S05]  /*6ab0*/  PRMT R11, R164, 0x8880, RZ ;  /* 0x00008880a40b7816 */ /* 0x002fca00000000ff */
[----:B------:R-:W-:-:S07]  /*6ac0*/  IMAD R10, R11, R152, RZ ;  /* 0x000000980b0a7224 */ /* 0x000fce00078e02ff */
.L_x_285:
[----:B------:R-:W-:Y:S05]  /*6ad0*/  BSYNC B1 ;  /* 0x0000000000017941 */ /* 0x000fea0003800000 */
.L_x_284:
[----:B------:R-:W-:Y:S01]  /*6ae0*/  @!P2 IMAD R147, R147, R153, R10 ;  /* 0x000000999393a224 */ /* 0x000fe200078e020a */
[----:B------:R-:W-:Y:S04]  /*6af0*/  BSSY B1, `(.L_x_286) ;  /* 0x0000006000017945 */ /* 0x000fe80003800000 */
[----:B------:R0:W-:Y:S01]  /*6b00*/  @!P2 STG.E.U8 desc[UR36][R6.64+0xf1], R147 ;  /* 0x0000f1930600a986 */ /* 0x0001e2000c101124 */
[----:B------:R-:W-:Y:S05]  /*6b10*/  @P3 BRA `(.L_x_287) ;  /* 0x00000000000c3947 */ /* 0x000fea0003800000 */
[----:B------:R-:W1:Y:S02]  /*6b20*/  LDG.E.U8 R164, desc[UR36][R2.64+0xf8] ;  /* 0x0000f82402a47981 */ /* 0x000e64000c1e1100 */
[----:B-1----:R-:W-:-:S05]  /*6b30*/  PRMT R11, R164, 0x8880, RZ ;  /* 0x00008880a40b7816 */ /* 0x002fca00000000ff */
[----:B------:R-:W-:-:S07]  /*6b40*/  IMAD R10, R11, R152, RZ ;  /* 0x000000980b0a7224 */ /* 0x000fce00078e02ff */
.L_x_287:
[----:B------:R-:W-:Y:S05]  /*6b50*/  BSYNC B1 ;  /* 0x0000000000017941 */ /* 0x000fea0003800000 */
.L_x_286:
[----:B-1----:R-:W-:Y:S01]  /*6b60*/  @!P3 IMAD R11, R148, R153, R10 ;  /* 0x00000099940bb224 */ /* 0x002fe200078e020a */
[----:B------:R-:W-:Y:S04]  /*6b70*/  BSSY B1, `(.L_x_288) ;  /* 0x0000006000017945 */ /* 0x000fe80003800000 */
[----:B------:R1:W-:Y:S01]  /*6b80*/  @!P3 STG.E.U8 desc[UR36][R4.64+0xf8], R11 ;  /* 0x0000f80b0400b986 */ /* 0x0003e2000c101124 */
[----:B------:R-:W-:Y:S05]  /*6b90*/  @P1 BRA `(.L_x_289) ;  /* 0x00000000000c1947 */ /* 0x000fea0003800000 */
[----:B------:R-:W1:Y:S02]  /*6ba0*/  LDG.E.U8 R164, desc[UR36][R2.64+0xf9] ;  /* 0x0000f92402a47981 */ /* 0x000e64000c1e1100 */
[----:B-1----:R-:W-:-:S05]  /*6bb0*/  PRMT R11, R164, 0x8880, RZ ;  /* 0x00008880a40b7816 */ /* 0x002fca00000000ff */
[----:B------:R-:W-:-:S07]  /*6bc0*/  IMAD R10, R11, R152, RZ ;  /* 0x000000980b0a7224 */ /* 0x000fce00078e02ff */
.L_x_289:
[----:B------:R-:W-:Y:S05]  /*6bd0*/  BSYNC B1 ;  /* 0x0000000000017941 */ /* 0x000fea0003800000 */
.L_x_288:
[----:B------:R-:W-:Y:S01]  /*6be0*/  @!P1 IMAD R149, R149, R153, R10 ;  /* 0x0000009995959224 */ /* 0x000fe200078e020a */
[----:B------:R-:W-:Y:S04]  /*6bf0*/  BSSY B1, `(.L_x_290) ;  /* 0x0000006000017945 */ /* 0x000fe80003800000 */
[----:B------:R0:W-:Y:S01]  /*6c00*/  @!P1 STG.E.U8 desc[UR36][R4.64+0xf9], R149 ;  /* 0x0000f99504009986 */ /* 0x0001e2000c101124 */
[----:B------:R-:W-:Y:S05]  /*6c10*/  @P4 BRA `(.L_x_291) ;  /* 0x00000000000c4947 */ /* 0x000fea0003800000 */
[----:B------:R-:W0:Y:S02]  /*6c20*/  LDG.E.U8 R164, desc[UR36][R8.64+0xf8] ;  /* 0x0000f82408a47981 */ /* 0x000e24000c1e1100 */
[----:B0-----:R-:W-:-:S05]  /*6c30*/  PRMT R3, R164, 0x8880, RZ ;  /* 0x00008880a4037816 */ /* 0x001fca00000000ff */
[----:B------:R-:W-:-:S07]  /*6c40*/  IMAD R10, R3, R152, RZ ;  /* 0x00000098030a7224 */ /* 0x000fce00078e02ff */
.L_x_291:
[----:B------:R-:W-:Y:S05]  /*6c50*/  BSYNC B1 ;  /* 0x0000000000017941 */ /* 0x000fea0003800000 */
.L_x_290:
[----:B0-----:R-:W-:Y:S01]  /*6c60*/  @!P4 IMAD R3, R150, R153, R10 ;  /* 0x000000999603c224 */ /* 0x001fe200078e020a */
[----:B------:R-:W-:Y:S01]  /*6c70*/  ISETP.LT.OR P0, PT, R0, 0xfa, !P0 ;  /* 0x000000fa0000780c */ /* 0x000fe20004701670 */
[----:B------:R-:W-:Y:S03]  /*6c80*/  BSSY B1, `(.L_x_292) ;  /* 0x0000006000017945 */ /* 0x000fe60003800000 */
[----:B------:R0:W-:Y:S09]  /*6c90*/  @!P4 STG.E.U8 desc[UR36][R6.64+0xf8], R3 ;  /* 0x0000f8030600c986 */ /* 0x0001f2000c101124 */
[----:B------:R-:W-:Y:S05]  /*6ca0*/  @P0 BRA `(.L_x_293) ;  /* 0x00000000000c0947 */ /* 0x000fea0003800000 */
[----:B------:R-:W0:Y:S02]  /*6cb0*/  LDG.E.U8 R164, desc[UR36][R8.64+0xf9] ;  /* 0x0000f92408a47981 */ /* 0x000e24000c1e1100 */
[----:B0-----:R-:W-:-:S05]  /*6cc0*/  PRMT R3, R164, 0x8880, RZ ;  /* 0x00008880a4037816 */ /* 0x001fca00000000ff */
[----:B------:R-:W-:-:S07]  /*6cd0*/  IMAD R10, R3, R152, RZ ;  /* 0x00000098030a7224 */ /* 0x000fce00078e02ff */
.L_x_293:
[----:B------:R-:W-:Y:S05]  /*6ce0*/  BSYNC B1 ;  /* 0x0000000000017941 */ /* 0x000fea0003800000 */
.L_x_292:
[----:B------:R-:W-:Y:S01]  /*6cf0*/  IMAD R151, R151, R153, R10 ;  /* 0x0000009997977224 */ /* 0x000fe200078e020a */
[----:B------:R-:W-:Y:S06]  /*6d00*/  @P0 BRA `(.L_x_294) ;  /* 0x0000001800100947 */ /* 0x000fec0003800000 */
[----:B------:R0:W-:Y:S01]  /*6d10*/  STG.E.U8 desc[UR36][R6.64+0xf9], R151 ;  /* 0x0000f99706007986 */ /* 0x0001e2000c101124 */
[----:B------:R-:W-:Y:S05]  /*6d20*/  BRA `(.L_x_294) ;  /* 0x0000001800087947 */ /* 0x000fea0003800000 */
.L_x_37:
[C---:B------:R-:W-:Y:S02]  /*6d30*/  ISETP.GE.AND P1, PT, R19.reuse, 0x1, PT ;  /* 0x000000011300780c */ /* 0x040fe40003f26270 */
[----:B------:R-:W-:Y:S02]  /*6d40*/  ISETP.GE.AND P0, PT, R19, 0x9, PT ;  /* 0x000000091300780c */ /* 0x000fe40003f06270 */
[C---:B------:R-:W-:Y:S02]  /*6d50*/  ISETP.LT.OR P2, PT, R0.reuse, 0x1, !P1 ;  /* 0x000000010000780c */ /* 0x040fe40004f41670 */
[C---:B------:R-:W-:Y:S02]  /*6d60*/  ISETP.LT.OR P3, PT, R0.reuse, 0x2, !P1 ;  /* 0x000000020000780c */ /* 0x040fe40004f61670 */
[----:B------:R-:W-:-:S09]  /*6d70*/  ISETP.LT.OR P4, PT, R0, 0x1, !P0 ;  /* 0x000000010000780c */ /* 0x000fd20004781670 */
[-C--:B------:R-:W-:Y:S02]  /*6d80*/  @!P2 IMAD R3, R24, R153.reuse, RZ ;  /* 0x000000991803a224 */ /* 0x080fe400078e02ff */
[-C--:B------:R-:W-:Y:S02]  /*6d90*/  @!P3 IMAD R25, R25, R153.reuse, RZ ;  /* 0x000000991919b224 */ /* 0x080fe400078e02ff */
[----:B------:R-:W-:Y:S01]  /*6da0*/  @!P4 IMAD R9, R26, R153, RZ ;  /* 0x000000991a09c224 */ /* 0x000fe200078e02ff */
[----:B------:R0:W-:Y:S01]  /*6db0*/  @!P2 STG.E.U8 desc[UR36][R4.64], R3 ;  /* 0x000000030400a986 */ /* 0x0001e2000c101124 */
[----:B------:R-:W-:-:S03]  /*6dc0*/  ISETP.LT.OR P2, PT, R0, 0x2, !P0 ;  /* 0x000000020000780c */ /* 0x000fc60004741670 */
[----:B------:R-:W-:Y:S01]  /*6dd0*/  @!P3 STG.E.U8 desc[UR36][R4.64+0x1], R25 ;  /* 0x000001190400b986 */ /* 0x000fe2000c101124 */
[----:B------:R-:W-:-:S03]  /*6de0*/  ISETP.LT.OR P3, PT, R0, 0x9, !P1 ;  /* 0x000000090000780c */ /* 0x000fc60004f61670 */
[----:B------:R1:W-:Y:S01]  /*6df0*/  @!P4 STG.E.U8 desc[UR36][R6.64], R9 ;  /* 0x000000090600c986 */ /* 0x0003e2000c101124 */
[----:B------:R-:W-:-:S05]  /*6e00*/  ISETP.LT.OR P4, PT, R0, 0xa, !P1 ;  /* 0x0000000a0000780c */ /* 0x000fca0004f81670 */
[----:B------:R-:W-:-:S04]  /*6e10*/  @!P2 IMAD R27, R27, R153, RZ ;  /* 0x000000991b1ba224 */ /* 0x000fc800078e02ff */
[-C--:B------:R-:W-:Y:S01]  /*6e20*/  @!P3 IMAD R11, R28, R153.reuse, RZ ;  /* 0x000000991c0bb224 */ /* 0x080fe200078e02ff */
[----:B------:R-:W-:Y:S01]  /*6e30*/  @!P2 STG.E.U8 desc[UR36][R6.64+0x1], R27 ;  /* 0x0000011b0600a986 */ /* 0x000fe2000c101124 */
[C---:B------:R-:W-:Y:S02]  /*6e40*/  ISETP.LT.OR P2, PT, R0.reuse, 0x9, !P0 ;  /* 0x000000090000780c */ /* 0x040fe40004741670 */
[----:B------:R-:W-:Y:S01]  /*6e50*/  @!P4 IMAD R29, R29, R153, RZ ;  /* 0x000000991d1dc224 */ /* 0x000fe200078e02ff */
[----:B------:R2:W-:Y:S01]  /*6e60*/  @!P3 STG.E.U8 desc[UR36][R4.64+0x8], R11 ;  /* 0x0000080b0400b986 */ /* 0x0005e2000c101124 */
[----:B------:R-:W-:-:S03]  /*6e70*/  ISETP.LT.OR P3, PT, R0, 0xa, !P0 ;  /* 0x0000000a0000780c */ /* 0x000fc60004761670 */
[----:B------:R-:W-:Y:S01]  /*6e80*/  @!P4 STG.E.U8 desc[UR36][R4.64+0x9], R29 ;  /* 0x0000091d0400c986 */ /* 0x000fe2000c101124 */
[----:B------:R-:W-:-:S05]  /*6e90*/  ISETP.LT.OR P4, PT, R0, 0x11, !P1 ;  /* 0x000000110000780c */ /* 0x000fca0004f81670 */
[----:B0-----:R-:W-:-:S04]  /*6ea0*/  @!P2 IMAD R3, R30, R153, RZ ;  /* 0x000000991e03a224 */ /* 0x001fc800078e02ff */
[-C--:B------:R-:W-:Y:S01]  /*6eb0*/  @!P3 IMAD R31, R31, R153.reuse, RZ ;  /* 0x000000991f1fb224 */ /* 0x080fe200078e02ff */
[----:B------:R0:W-:Y:S01]  /*6ec0*/  @!P2 STG.E.U8 desc[UR36][R6.64+0x8], R3 ;  /* 0x000008030600a986 */ /* 0x0001e2000c101124 */
[----:B------:R-:W-:Y:S02]  /*6ed0*/  ISETP.LT.OR P2, PT, R0, 0x12, !P1 ;  /* 0x000000120000780c */ /* 0x000fe40004f41670 */
[----:B-1----:R-:W-:Y:S01]  /*6ee0*/  @!P4 IMAD R9, R32, R153, RZ ;  /* 0x000000992009c224 */ /* 0x002fe200078e02ff */
[----:B------:R-:W-:Y:S01]  /*6ef0*/  @!P3 STG.E.U8 desc[UR36][R6.64+0x9], R31 ;  /* 0x0000091f0600b986 */ /* 0x000fe2000c101124 */
[----:B------:R-:W-:-:S03]  /*6f00*/  ISETP.LT.OR P3, PT, R0, 0x11, !P0 ;  /* 0x000000110000780c */ /* 0x000fc60004761670 */
[----:B------:R1:W-:Y:S01]  /*6f10*/  @!P4 STG.E.U8 desc[UR36][R4.64+0x10], R9 ;  /* 0x000010090400c986 */ /* 0x0003e2000c101124 */
[----:B------:R-:W-:-:S05]  /*6f20*/  ISETP.LT.OR P4, PT, R0, 0x12, !P0 ;  /* 0x000000120000780c */ /* 0x000fca0004781670 */
[----:B------:R-:W-:-:S04]  /*6f30*/  @!P2 IMAD R33, R33, R153, RZ ;  /* 0x000000992121a224 */ /* 0x000fc800078e02ff */
[-C--:B--2---:R-:W-:Y:S01]  /*6f40*/  @!P3 IMAD R11, R34, R153.reuse, RZ ;  /* 0x00000099220bb224 */ /* 0x084fe200078e02ff */
        /* <DEDUP_REMOVED lines=336> */
[----:B------:R1:W-:Y:S01]  /*8450*/  @!P3 STG.E.U8 desc[UR36][R4.64+0xf1], R145 ;  /* 0x0000f1910400b986 */ /* 0x0003e2000c101124 */
[C---:B------:R-:W-:Y:S02]  /*8460*/  ISETP.LT.OR P3, PT, R0.reuse, 0xf9, !P1 ;  /* 0x000000f90000780c */ /* 0x040fe40004f61670 */
[C---:B------:R-:W-:Y:S01]  /*8470*/  ISETP.LT.OR P1, PT, R0.reuse, 0xfa, !P1 ;  /* 0x000000fa0000780c */ /* 0x040fe20004f21670 */
[----:B------:R1:W-:Y:S01]  /*8480*/  @!P4 STG.E.U8 desc[UR36][R6.64+0xf0], R9 ;  /* 0x0000f0090600c986 */ /* 0x0003e2000c101124 */
[----:B------:R-:W-:-:S02]  /*8490*/  ISETP.LT.OR P4, PT, R0, 0xf9, !P0 ;  /* 0x000000f90000780c */ /* 0x000fc40004781670 */
[----:B------:R-:W-:-:S03]  /*84a0*/  ISETP.LT.OR P0, PT, R0, 0xfa, !P0 ;  /* 0x000000fa0000780c */ /* 0x000fc60004701670 */
[----:B------:R-:W-:-:S04]  /*84b0*/  @!P2 IMAD R147, R147, R153, RZ ;  /* 0x000000999393a224 */ /* 0x000fc800078e02ff */
[-C--:B--2---:R-:W-:Y:S01]  /*84c0*/  @!P3 IMAD R11, R148, R153.reuse, RZ ;  /* 0x00000099940bb224 */ /* 0x084fe200078e02ff */
[----:B------:R1:W-:Y:S01]  /*84d0*/  @!P2 STG.E.U8 desc[UR36][R6.64+0xf1], R147 ;  /* 0x0000f1930600a986 */ /* 0x0003e2000c101124 */
[-C--:B------:R-:W-:Y:S02]  /*84e0*/  @!P1 IMAD R149, R149, R153.reuse, RZ ;  /* 0x0000009995959224 */ /* 0x080fe400078e02ff */
[-C--:B0-----:R-:W-:Y:S01]  /*84f0*/  @!P4 IMAD R3, R150, R153.reuse, RZ ;  /* 0x000000999603c224 */ /* 0x081fe200078e02ff */
[----:B------:R1:W-:Y:S01]  /*8500*/  @!P3 STG.E.U8 desc[UR36][R4.64+0xf8], R11 ;  /* 0x0000f80b0400b986 */ /* 0x0003e2000c101124 */
[----:B------:R-:W-:-:S03]  /*8510*/  @!P0 IMAD R151, R151, R153, RZ ;  /* 0x0000009997978224 */ /* 0x000fc600078e02ff */
[----:B------:R1:W-:Y:S04]  /*8520*/  @!P1 STG.E.U8 desc[UR36][R4.64+0xf9], R149 ;  /* 0x0000f99504009986 */ /* 0x0003e8000c101124 */
[----:B------:R1:W-:Y:S04]  /*8530*/  @!P4 STG.E.U8 desc[UR36][R6.64+0xf8], R3 ;  /* 0x0000f8030600c986 */ /* 0x0003e8000c101124 */
[----:B------:R1:W-:Y:S02]  /*8540*/  @!P0 STG.E.U8 desc[UR36][R6.64+0xf9], R151 ;  /* 0x0000f99706008986 */ /* 0x0003e4000c101124 */
.L_x_294:
[----:B------:R-:W-:Y:S05]  /*8550*/  BSYNC B0 ;  /* 0x0000000000007941 */ /* 0x000fea0003800000 */
.L_x_36:
[----:B01----:R-:W2:Y:S01]  /*8560*/  LDL.64 R2, [R1] ;  /* 0x0000000001027983 */ /* 0x003ea20000100a00 */
[----:B------:R-:W-:Y:S01]  /*8570*/  ULDC.64 UR4, c[0x0][0x650] ;  /* 0x0001940000047ab9 */ /* 0x000fe20000000a00 */
[----:B------:R0:W-:Y:S01]  /*8580*/  SYNCS.ARRIVE.TRANS64.A1T0 RZ, [R162+UR45], RZ ;  /* 0x000000ffa2ff79a7 */ /* 0x0001e2000810002d */
[----:B------:R-:W-:Y:S01]  /*8590*/  PRMT R0, RZ, 0x7610, R0 ;  /* 0x00007610ff007816 */ /* 0x000fe20000000000 */
[----:B------:R-:W-:Y:S02]  /*85a0*/  IMAD.MOV.U32 R19, RZ, RZ, -0x1 ;  /* 0xffffffffff137424 */ /* 0x000fe400078e00ff */
[----:B------:R-:W-:Y:S01]  /*85b0*/  IMAD.MOV.U32 R22, RZ, RZ, -0x1 ;  /* 0xffffffffff167424 */ /* 0x000fe200078e00ff */
[----:B--2---:R-:W-:-:S04]  /*85c0*/  LEA R18, P0, R2, R18, 0x1 ;  /* 0x0000001202127211 */ /* 0x004fc800078008ff */
[----:B------:R-:W-:Y:S01]  /*85d0*/  LEA.HI.X R17, R2, R17, R23, 0x1, P0 ;  /* 0x0000001102117211 */ /* 0x000fe200000f0c17 */
[----:B------:R-:W-:Y:S01]  /*85e0*/  IMAD.MOV.U32 R2, RZ, RZ, -0x1 ;  /* 0xffffffffff027424 */ /* 0x000fe200078e00ff */
[----:B------:R-:W-:-:S04]  /*85f0*/  ISETP.GE.U32.AND P0, PT, R18, UR4, PT ;  /* 0x0000000412007c0c */ /* 0x000fc8000bf06070 */
[----:B------:R-:W-:-:S13]  /*8600*/  ISETP.GE.U32.AND.EX P0, PT, R17, UR5, PT, P0 ;  /* 0x0000000511007c0c */ /* 0x000fda000bf06100 */
[----:B0-----:R-:W-:Y:S05]  /*8610*/  @P0 BRA `(.L_x_295) ;  /* 0x0000000400700947 */ /* 0x001fea0003800000 */
[----:B------:R-:W0:Y:S01]  /*8620*/  S2R R10, SR_CTAID.X ;  /* 0x00000000000a7919 */ /* 0x000e220000002500 */
[----:B------:R-:W1:Y:S01]  /*8630*/  LDC.64 R8, c[0x0][0x628] ;  /* 0x00018a00ff087b82 */ /* 0x000e620000000a00 */
[----:B------:R-:W-:Y:S01]  /*8640*/  ULDC UR4, c[0x0][0x150] ;  /* 0x0000540000047ab9 */ /* 0x000fe20000000800 */
[----:B---3--:R-:W-:Y:S01]  /*8650*/  IMAD.MOV.U32 R6, RZ, RZ, R18 ;  /* 0x000000ffff067224 */ /* 0x008fe200078e0012 */
[----:B------:R-:W2:Y:S01]  /*8660*/  S2R R20, SR_CTAID.Y ;  /* 0x0000000000147919 */ /* 0x000ea20000002600 */
[----:B------:R-:W-:-:S04]  /*8670*/  IMAD.MOV.U32 R7, RZ, RZ, R17 ;  /* 0x000000ffff077224 */ /* 0x000fc800078e0011 */
[----:B------:R-:W3:Y:S08]  /*8680*/  LDC R15, c[0x0][0x144] ;  /* 0x00005100ff0f7b82 */ /* 0x000ef00000000800 */
[----:B------:R-:W2:Y:S08]  /*8690*/  LDC R0, c[0x0][0x630] ;  /* 0x00018c00ff007b82 */ /* 0x000eb00000000800 */
[----:B------:R-:W2:Y:S01]  /*86a0*/  LDC.64 R12, c[0x0][0x620] ;  /* 0x00018800ff0c7b82 */ /* 0x000ea20000000a00 */
[----:B-1----:R-:W-:-:S04]  /*86b0*/  ISETP.NE.U32.AND P0, PT, R8, RZ, PT ;  /* 0x000000ff0800720c */ /* 0x002fc80003f05070 */
[----:B------:R-:W-:Y:S02]  /*86c0*/  ISETP.NE.AND.EX P0, PT, R9, RZ, PT, P0 ;  /* 0x000000ff0900720c */ /* 0x000fe40003f05300 */
[----:B0-----:R-:W-:-:S05]  /*86d0*/  I2FP.F32.U32 R2, R10 ;  /* 0x0000000a00027245 */ /* 0x001fca0000201000 */
[----:B------:R-:W-:-:S04]  /*86e0*/  FMUL R2, R2, UR4 ;  /* 0x0000000402027c20 */ /* 0x000fc80008400000 */
[----:B------:R0:W1:Y:S02]  /*86f0*/  F2I.U32.TRUNC.NTZ R14, R2 ;  /* 0x00000002000e7305 */ /* 0x000064000020f000 */
[----:B---3--:R-:W-:Y:S05]  /*8700*/  @!P0 BRA `(.L_x_296) ;  /* 0x0000000000288947 */ /* 0x008fea0003800000 */
[----:B------:R-:W3:Y:S02]  /*8710*/  LDC R3, c[0x0][0x634] ;  /* 0x00018d00ff037b82 */ /* 0x000ee40000000800 */
[----:B---3--:R-:W-:-:S05]  /*8720*/  IADD3 R7, P0, R18, R3, RZ ;  /* 0x0000000312077210 */ /* 0x008fca0007f1e0ff */
[----:B------:R-:W-:-:S04]  /*8730*/  IMAD.X R11, RZ, RZ, R17, P0 ;  /* 0x000000ffff0b7224 */ /* 0x000fc800000e0611 */
[----:B0-----:R-:W-:-:S04]  /*8740*/  IMAD.WIDE.U32 R2, R11, R8, RZ ;  /* 0x000000080b027225 */ /* 0x001fc800078e00ff */
[----:B----4-:R-:W-:-:S04]  /*8750*/  IMAD.WIDE.U32 R4, P0, R7, R9, R2 ;  /* 0x0000000907047225 */ /* 0x010fc80007800002 */
[----:B------:R-:W-:-:S04]  /*8760*/  IMAD.WIDE.U32 R2, R7, R8, RZ ;  /* 0x0000000807027225 */ /* 0x000fc800078e00ff */
[----:B------:R-:W-:Y:S01]  /*8770*/  IMAD.X R7, RZ, RZ, RZ, P0 ;  /* 0x000000ffff077224 */ /* 0x000fe200000e06ff */
[----:B------:R-:W-:Y:S01]  /*8780*/  IADD3 RZ, P0, R3, R4, RZ ;  /* 0x0000000403ff7210 */ /* 0x000fe20007f1e0ff */
[----:B------:R-:W-:-:S04]  /*8790*/  IMAD.MOV.U32 R6, RZ, RZ, R5 ;  /* 0x000000ffff067224 */ /* 0x000fc800078e0005 */
[----:B------:R-:W-:-:S08]  /*87a0*/  IMAD.WIDE.U32.X R6, R11, R9, R6, P0 ;  /* 0x000000090b067225 */ /* 0x000fd000000e0406 */
.L_x_296:
[----:B------:R-:W3:Y:S01]  /*87b0*/  LDC.64 R26, c[0x0][0x640] ;  /* 0x00019000ff1a7b82 */ /* 0x000ee20000000a00 */
[-C--:B--2---:R-:W-:Y:S01]  /*87c0*/  SHF.R.U64 R11, R6, R0.reuse, R7 ;  /* 0x00000000060b7219 */ /* 0x084fe20000001207 */
[----:B------:R-:W-:Y:S01]  /*87d0*/  IMAD.MOV.U32 R19, RZ, RZ, R17 ;  /* 0x000000ffff137224 */ /* 0x000fe200078e0011 */
[----:B------:R-:W-:Y:S01]  /*87e0*/  SHF.R.U32.HI R0, RZ, R0, R7 ;  /* 0x00000000ff007219 */ /* 0x000fe20000011607 */
[----:B-1----:R-:W-:Y:S01]  /*87f0*/  IMAD.MOV R14, RZ, RZ, -R14 ;  /* 0x000000ffff0e7224 */ /* 0x002fe200078e0a0e */
[----:B----4-:R-:W-:Y:S01]  /*8800*/  IADD3 R5, P0, RZ, -R11, RZ ;  /* 0x8000000bff057210 */ /* 0x010fe20007f1e0ff */
[----:B------:R-:W-:Y:S01]  /*8810*/  ULDC UR4, c[0x0][0x154] ;  /* 0x0000550000047ab9 */ /* 0x000fe20000000800 */
[----:B------:R-:W-:Y:S01]  /*8820*/  IMAD.MOV.U32 R7, RZ, RZ, 0x1 ;  /* 0x00000001ff077424 */ /* 0x000fe200078e00ff */
[----:B------:R-:W1:Y:S01]  /*8830*/  LDC R4, c[0x0][0x618] ;  /* 0x00018600ff047b82 */ /* 0x000e620000000800 */
[----:B------:R-:W-:Y:S02]  /*8840*/  IMAD R22, R15, R14, R10 ;  /* 0x0000000e0f167224 */ /* 0x000fe400078e020a */
[----:B------:R-:W-:-:S04]  /*8850*/  IMAD.X R3, RZ, RZ, ~R0, P0 ;  /* 0x000000ffff037224 */ /* 0x000fc800000e0e00 */
[-C--:B------:R-:W-:Y:S01]  /*8860*/  IMAD R0, R3, R12.reuse, RZ ;  /* 0x0000000c03007224 */ /* 0x080fe200078e02ff */
[----:B------:R-:W2:Y:S01]  /*8870*/  LDC R6, c[0x0][0x608] ;  /* 0x00018200ff067b82 */ /* 0x000ea20000000800 */
[----:B0-----:R-:W-:-:S04]  /*8880*/  IMAD.WIDE.U32 R2, R5, R12, R18 ;  /* 0x0000000c05027225 */ /* 0x001fc800078e0012 */
[----:B------:R-:W-:Y:S01]  /*8890*/  IMAD R5, R5, R13, R0 ;  /* 0x0000000d05057224 */ /* 0x000fe200078e0200 */
[----:B------:R-:W-:Y:S02]  /*88a0*/  I2FP.F32.U32 R0, R20 ;  /* 0x0000001400007245 */ /* 0x000fe40000201000 */
[----:B------:R-:W0:Y:S01]  /*88b0*/  LDC R24, c[0x0][0x658] ;  /* 0x00019600ff187b82 */ /* 0x000e220000000800 */
[----:B------:R-:W-:Y:S01]  /*88c0*/  IMAD.IADD R3, R3, 0x1, R5 ;  /* 0x0000000103037824 */ /* 0x000fe200078e0205 */
[----:B---3--:R-:W-:Y:S01]  /*88d0*/  ISETP.NE.U32.AND P0, PT, R26, RZ, PT ;  /* 0x000000ff1a00720c */ /* 0x008fe20003f05070 */
[----:B------:R-:W-:Y:S01]  /*88e0*/  FMUL R0, R0, UR4 ;  /* 0x0000000400007c20 */ /* 0x000fe20008400000 */
[----:B------:R-:W-:Y:S02]  /*88f0*/  IMAD.MOV.U32 R5, RZ, RZ, -0x1 ;  /* 0xffffffffff057424 */ /* 0x000fe400078e00ff */
[----:B------:R-:W-:Y:S01]  /*8900*/  ISETP.NE.AND.EX P0, PT, R27, RZ, PT, P0 ;  /* 0x000000ff1b00720c */ /* 0x000fe20003f05300 */
[----:B------:R3:W4:Y:S01]  /*8910*/  F2I.U32.TRUNC.NTZ R12, R0 ;  /* 0x00000000000c7305 */ /* 0x000722000020f000 */
[----:B------:R-:W3:Y:S01]  /*8920*/  LDC R15, c[0x0][0x148] ;  /* 0x00005200ff0f7b82 */ /* 0x000ee20000000800 */
[----:B-1----:R-:W-:-:S02]  /*8930*/  SHF.R.U64 R10, R2, R4, R3 ;  /* 0x00000004020a7219 */ /* 0x002fc40000001203 */
[----:B------:R-:W-:-:S05]  /*8940*/  SHF.R.U32.HI R3, RZ, R4, R3 ;  /* 0x00000004ff037219 */ /* 0x000fca0000011603 */
[----:B------:R-:W1:Y:S01]  /*8950*/  LDC R14, c[0x0][0x600] ;  /* 0x00018000ff0e7b82 */ /* 0x000e620000000800 */
[-CC-:B--2---:R-:W-:Y:S02]  /*8960*/  SHF.R.U64 R8, R10, R6.reuse, R3.reuse ;  /* 0x000000060a087219 */ /* 0x184fe40000001203 */
[----:B------:R-:W-:-:S05]  /*8970*/  SHF.R.U32.HI R3, RZ, R6, R3 ;  /* 0x00000006ff037219 */ /* 0x000fca0000011603 */
[----:B------:R-:W2:Y:S01]  /*8980*/  LDC R21, c[0x0][0x648] ;  /* 0x00019200ff157b82 */ /* 0x000ea20000000800 */
[-CC-:B0-----:R-:W-:Y:S02]  /*8990*/  SHF.R.U64 R13, R8, R24.reuse, R3.reuse ;  /* 0x00000018080d7219 */ /* 0x181fe40000001203 */
[-C--:B------:R-:W-:Y:S02]  /*89a0*/  SHF.L.U32 R5, R5, R24.reuse, RZ ;  /* 0x0000001805057219 */ /* 0x080fe400000006ff */
[-C--:B------:R-:W-:Y:S01]  /*89b0*/  SHF.R.U32.HI R3, RZ, R24.reuse, R3 ;  /* 0x00000018ff037219 */ /* 0x080fe20000011603 */
[----:B------:R-:W-:Y:S01]  /*89c0*/  IMAD.MOV.U32 R2, RZ, RZ, R13 ;  /* 0x000000ffff027224 */ /* 0x000fe200078e000d */
[----:B------:R-:W-:Y:S01]  /*89d0*/  SHF.L.U32 R24, R7, R24, RZ ;  /* 0x0000001807187219 */ /* 0x000fe200000006ff */
[----:B------:R-:W0:Y:S01]  /*89e0*/  LDC R25, c[0x0][0x638] ;  /* 0x00018e00ff197b82 */ /* 0x000e220000000800 */
[----:B------:R-:W-:-:S07]  /*89f0*/  LOP3.LUT R19, RZ, R5, RZ, 0x33, !PT ;  /* 0x00000005ff137212 */ /* 0x000fce00078e33ff */
[----:B------:R-:W0:Y:S01]  /*8a00*/  LDC R28, c[0x0][0x610] ;  /* 0x00018400ff1c7b82 */ /* 0x000e220000000800 */
[----:B----4-:R-:W-:Y:S05]  /*8a10*/  @!P0 BRA `(.L_x_297) ;  /* 0x0000000000288947 */ /* 0x010fea0003800000 */
[----:B---3--:R-:W3:Y:S02]  /*8a20*/  LDC R0, c[0x0][0x64c] ;  /* 0x00019300ff007b82 */ /* 0x008ee40000000800 */
[----:B---3--:R-:W-:-:S05]  /*8a30*/  IADD3 R7, P0, R13, R0, RZ ;  /* 0x000000000d077210 */ /* 0x008fca0007f1e0ff */
        /* <DEDUP_REMOVED lines=8> */
.L_x_297:
[----:B------:R-:W4:Y:S01]  /*8ac0*/  LDC R4, c[0x0][0x65c] ;  /* 0x00019700ff047b82 */ /* 0x000f220000000800 */
[----:B--23--:R-:W-:Y:S01]  /*8ad0*/  SHF.R.U64 R0, R2, R21, R3 ;  /* 0x0000001502007219 */ /* 0x00cfe20000001203 */
[----:B-1----:R-:W-:Y:S01]  /*8ae0*/  VIADD R3, R14, 0xffffffff ;  /* 0xffffffff0e037836 */ /* 0x002fe20000000000 */
[----:B------:R-:W-:Y:S01]  /*8af0*/  LOP3.LUT R19, R8, R19, RZ, 0xc0, !PT ;  /* 0x0000001308137212 */ /* 0x000fe200078ec0ff */
[----:B------:R-:W-:Y:S02]  /*8b00*/  IMAD.MOV R12, RZ, RZ, -R12 ;  /* 0x000000ffff0c7224 */ /* 0x000fe400078e0a0c */
[----:B------:R-:W-:Y:S01]  /*8b10*/  IMAD.MOV R2, RZ, RZ, -R0 ;  /* 0x000000ffff027224 */ /* 0x000fe200078e0a00 */
[----:B------:R-:W-:Y:S01]  /*8b20*/  LOP3.LUT R3, R10, R3, RZ, 0xc0, !PT ;  /* 0x000000030a037212 */ /* 0x000fe200078ec0ff */
[----:B------:R-:W-:Y:S02]  /*8b30*/  IMAD R19, R24, R0, R19 ;  /* 0x0000000018137224 */ /* 0x000fe400078e0213 */
[----:B0-----:R-:W-:-:S04]  /*8b40*/  IMAD R0, R2, R25, R13 ;  /* 0x0000001902007224 */ /* 0x001fc800078e020d */
[----:B------:R-:W-:Y:S01]  /*8b50*/  IMAD R2, R0, R14, R3 ;  /* 0x0000000e00027224 */ /* 0x000fe200078e0203 */
[----:B----4-:R-:W-:Y:S01]  /*8b60*/  ISETP.NE.AND P0, PT, R4, 0x1, PT ;  /* 0x000000010400780c */ /* 0x010fe20003f05270 */
[----:B------:R-:W-:-:S05]  /*8b70*/  IMAD.MOV.U32 R4, RZ, RZ, 0x1 ;  /* 0x00000001ff047424 */ /* 0x000fca00078e00ff */
[----:B------:R-:W-:-:S07]  /*8b80*/  PRMT R0, R4, 0x7610, R0 ;  /* 0x0000761004007816 */ /* 0x000fce0000000000 */
[----:B------:R-:W-:-:S04]  /*8b90*/  @P0 IMAD R22, R15, R12, R20 ;  /* 0x0000000c0f160224 */ /* 0x000fc800078e0214 */
[----:B------:R-:W-:-:S05]  /*8ba0*/  IMAD R19, R19, R28, R22 ;  /* 0x0000001c13137224 */ /* 0x000fca00078e0216 */
[----:B------:R-:W-:Y:S02]  /*8bb0*/  SEL R22, R2, R19, !P0 ;  /* 0x0000001302167207 */ /* 0x000fe40004000000 */
[----:B------:R-:W-:Y:S01]  /*8bc0*/  SEL R19, R19, R2, !P0 ;  /* 0x0000000213137207 */ /* 0x000fe20004000000 */
[----:B------:R-:W-:-:S07]  /*8bd0*/  IMAD.MOV.U32 R2, RZ, RZ, R11 ;  /* 0x000000ffff027224 */ /* 0x000fce00078e000b */
.L_x_295:
[----:B------:R-:W-:Y:S02]  /*8be0*/  LOP3.LUT P0, RZ, R0, 0xff, RZ, 0xc0, !PT ;  /* 0x000000ff00ff7812 */ /* 0x000fe4000780c0ff */
[----:B------:R-:W-:-:S11]  /*8bf0*/  LOP3.LUT R165, R165, 0x1, RZ, 0x3c, !PT ;  /* 0x00000001a5a57812 */ /* 0x000fd600078e3cff */
[----:B------:R-:W-:Y:S05]  /*8c00*/  @P0 BRA `(.L_x_298) ;  /* 0xffffff8800880947 */ /* 0x000fea000383ffff */
[----:B------:R-:W-:Y:S05]  /*8c10*/  EXIT ;  /* 0x000000000000794d */ /* 0x000fea0003800000 */
.L_x_17:
[----:B------:R-:W-:-:S08]  /*8c20*/  ISETP.NE.AND P0, PT, R5, RZ, PT ;  /* 0x000000ff0500720c */ /* 0x000fd00003f05270 */
[----:B0-2---:R-:W0:-:S00]  /*8c30*/  USETMAXREG.DEALLOC.CTAPOOL 0x28 ;  /* 0x00000028000079c8 */ /* 0x005e0000080e0500 */
[----:B------:R-:W-:Y:S05]  /*8c40*/  @P0 EXIT ;  /* 0x000000000000094d */ /* 0x000fea0003800000 */
[----:B0-----:R-:W-:Y:S01]  /*8c50*/  LOP3.LUT P0, RZ, R8, 0xff, RZ, 0xc0, !PT ;  /* 0x000000ff08ff7812 */ /* 0x001fe2000780c0ff */
[----:B------:R-:W-:Y:S02]  /*8c60*/  IMAD.MOV.U32 R0, RZ, RZ, 0x1 ;  /* 0x00000001ff007424 */ /* 0x000fe400078e00ff */
[----:B------:R-:W-:-:S10]  /*8c70*/  IMAD.MOV.U32 R9, RZ, RZ, RZ ;  /* 0x000000ffff097224 */ /* 0x000fd400078e00ff */
[----:B------:R-:W-:Y:S05]  /*8c80*/  @!P0 BRA `(.L_x_299) ;  /* 0x0000000c003c8947 */ /* 0x000fea0003800000 */
[----:B------:R-:W0:Y:S01]  /*8c90*/  S2UR UR8, SR_CgaCtaId ;  /* 0x00000000000879c3 */ /* 0x000e220000008800 */
[----:B------:R-:W-:Y:S01]  /*8ca0*/  LOP3.LUT P0, RZ, R4, 0x1f, RZ, 0xc0, !PT ;  /* 0x0000001f04ff7812 */ /* 0x000fe2000780c0ff */
[----:B------:R-:W-:Y:S01]  /*8cb0*/  ULDC UR5, c[0x0][0x658] ;  /* 0x0001960000057ab9 */ /* 0x000fe20000000800 */
[----:B------:R-:W-:Y:S01]  /*8cc0*/  UMOV UR6, 0xffffffff ;  /* 0xffffffff00067882 */ /* 0x000fe20000000000 */
[----:B------:R-:W-:Y:S01]  /*8cd0*/  BSSY B0, `(.L_x_299) ;  /* 0x00000ca000007945 */ /* 0x000fe20003800000 */
[----:B------:R-:W-:Y:S01]  /*8ce0*/  USHF.L.U32 UR6, UR6, UR5, URZ ;  /* 0x0000000506067299 */ /* 0x000fe2000800063f */
[C---:B------:R-:W-:Y:S01]  /*8cf0*/  ISETP.NE.AND P2, PT, R3.reuse, RZ, PT ;  /* 0x000000ff0300720c */ /* 0x040fe20003f45270 */
[----:B------:R-:W-:Y:S01]  /*8d00*/  IMAD.MOV.U32 R10, RZ, RZ, 0x1 ;  /* 0x00000001ff0a7424 */ /* 0x000fe200078e00ff */
[----:B------:R-:W-:Y:S01]  /*8d10*/  ISETP.NE.OR P0, PT, R3, RZ, !P0 ;  /* 0x000000ff0300720c */ /* 0x000fe20004705670 */
[----:B------:R-:W-:Y:S01]  /*8d20*/  IMAD.MOV.U32 R0, RZ, RZ, 0x1 ;  /* 0x00000001ff007424 */ /* 0x000fe200078e00ff */
[----:B------:R-:W-:Y:S01]  /*8d30*/  LOP3.LUT R6, R16, 0x2, RZ, 0xfc, !PT ;  /* 0x0000000210067812 */ /* 0x000fe200078efcff */
[----:B------:R-:W-:Y:S01]  /*8d40*/  IMAD.MOV.U32 R9, RZ, RZ, RZ ;  /* 0x000000ffff097224 */ /* 0x000fe200078e00ff */
[----:B------:R-:W-:Y:S01]  /*8d50*/  ULDC UR4, c[0x0][0x600] ;  /* 0x0001800000047ab9 */ /* 0x000fe20000000800 */
[----:B------:R-:W-:Y:S01]  /*8d60*/  UMOV UR7, 0x1 ;  /* 0x0000000100077882 */ /* 0x000fe20000000000 */
[----:B------:R-:W-:-:S02]  /*8d70*/  UIADD3 UR22, UR40, 0x1, URZ ;  /* 0x0000000128167890 */ /* 0x000fc4000fffe03f */
[----:B------:R-:W-:Y:S02]  /*8d80*/  UIADD3 UR14, UR4, -0x1, URZ ;  /* 0xffffffff040e7890 */ /* 0x000fe4000fffe03f */
[----:B------:R-:W-:Y:S02]  /*8d90*/  USHF.L.U32 UR16, UR7, UR5, URZ ;  /* 0x0000000507107299 */ /* 0x000fe4000800063f */
[----:B------:R-:W-:Y:S01]  /*8da0*/  ULOP3.LUT UR15, URZ, UR6, URZ, 0x33, !UPT ;  /* 0x000000063f0f7292 */ /* 0x000fe2000f8e333f */
[----:B------:R-:W-:Y:S01]  /*8db0*/  ULDC.64 UR20, c[0x0][0x198] ;  /* 0x0000660000147ab9 */ /* 0x000fe20000000a00 */
[----:B0-----:R-:W-:-:S05]  /*8dc0*/  IMAD.U32 R7, RZ, RZ, UR8 ;  /* 0x00000008ff077e24 */ /* 0x001fca000f8e00ff */
[----:B------:R-:W-:-:S07]  /*8dd0*/  LEA R8, R7, 0x180, 0xc ;  /* 0x0000018007087811 */ /* 0x000fce00078e60ff */
.L_x_311:
[----:B------:R-:W-:-:S03]  /*8de0*/  UMOV UR4, 0xffffffff ;  /* 0xffffffff00047882 */ /* 0x000fc60000000000 */
[----:B------:R-:W-:Y:S05]  /*8df0*/  BRA.DIV UR4, `(.L_x_300) ;  /* 0x0000001204187947 */ /* 0x000fea000b800000 */
[----:B------:R-:W-:-:S13]  /*8e00*/  ELECT P6, URZ, PT ;  /* 0x00000000003f782f */ /* 0x000fda00038c0000 */
.L_x_325:
[----:B------:R-:W0:Y:S01]  /*8e10*/  LDC R3, c[0x0][0x28c] ;  /* 0x0000a300ff037b82 */ /* 0x000e220000000800 */
[----:B------:R-:W-:Y:S01]  /*8e20*/  BSSY B1, `(.L_x_301) ;  /* 0x000003b000017945 */ /* 0x000fe20003800000 */
[----:B0-----:R-:W-:-:S13]  /*8e30*/  ISETP.LT.OR P6, PT, R3, 0x1, !P6 ;  /* 0x000000010300780c */ /* 0x001fda00077c1670 */
[----:B------:R-:W-:Y:S05]  /*8e40*/  @P6 BRA `(.L_x_302) ;  /* 0x0000000000e06947 */ /* 0x000fea0003800000 */
[----:B------:R-:W-:Y:S02]  /*8e50*/  IMAD R7, R19, 0x2, R7 ;  /* 0x0000000213077824 */ /* 0x000fe400078e0207 */
[----:B------:R-:W-:Y:S02]  /*8e60*/  IMAD.SHL.U32 R22, R22, 0x100, RZ ;  /* 0x0000010016167824 */ /* 0x000fe400078e00ff */
[----:B------:R-:W-:Y:S02]  /*8e70*/  IMAD.MOV.U32 R15, RZ, RZ, RZ ;  /* 0x000000ffff0f7224 */ /* 0x000fe400078e00ff */
[----:B------:R-:W-:Y:S02]  /*8e80*/  IMAD.U32 R19, RZ, RZ, UR22 ;  /* 0x00000016ff137e24 */ /* 0x000fe4000f8e00ff */
[----:B------:R-:W-:Y:S02]  /*8e90*/  IMAD.MOV.U32 R3, RZ, RZ, R0 ;  /* 0x000000ffff037224 */ /* 0x000fe400078e0000 */
[----:B------:R-:W-:-:S02]  /*8ea0*/  IMAD.MOV.U32 R5, RZ, RZ, R9 ;  /* 0x000000ffff057224 */ /* 0x000fc400078e0009 */
[----:B------:R-:W-:-:S07]  /*8eb0*/  IMAD.SHL.U32 R12, R7, 0x20, RZ ;  /* 0x00000020070c7824 */ /* 0x000fce00078e00ff */
.L_x_306:
[----:B------:R-:W0:Y:S01]  /*8ec0*/  S2UR UR4, SR_CgaCtaId ;  /* 0x00000000000479c3 */ /* 0x000e220000008800 */
[----:B------:R-:W-:-:S07]  /*8ed0*/  MOV R4, 0x400 ;  /* 0x0000040000047802 */ /* 0x000fce0000000f00 */
[----:B------:R-:W1:Y:S01]  /*8ee0*/  @!P2 LDC R11, c[0x0][0x500] ;  /* 0x00014000ff0bab82 */ /* 0x000e620000000800 */
[----:B0-----:R-:W-:-:S05]  /*8ef0*/  IMAD.U32 R7, RZ, RZ, UR4 ;  /* 0x00000004ff077e24 */ /* 0x001fca000f8e00ff */
[----:B------:R-:W-:Y:S02]  /*8f00*/  LEA R14, R7, R4, 0x18 ;  /* 0x00000004070e7211 */ /* 0x000fe400078ec0ff */
[----:B------:R-:W-:-:S03]  /*8f10*/  SHF.L.U32 R4, R3, 0x1f, RZ ;  /* 0x0000001f03047819 */ /* 0x000fc600000006ff */
[----:B------:R-:W-:-:S04]  /*8f20*/  IMAD R13, R5, 0x8, R14 ;  /* 0x00000008050d7824 */ /* 0x000fc800078e020e */
[----:B------:R-:W0:Y:S02]  /*8f30*/  SYNCS.PHASECHK.TRANS64.TRYWAIT P1, [R13+URZ+0x28], R4 ;  /* 0x000028040d0075a7 */ /* 0x000e24000802017f */
[----:B01----:R-:W-:Y:S05]  /*8f40*/  @!P1 BRA `(.L_x_303) ;  /* 0x0000000c00e49947 */ /* 0x003fea0003800000 */
.L_x_326:
[----:B0-----:R-:W-:Y:S01]  /*8f50*/  PRMT R4, R6, 0x9910, RZ ;  /* 0x0000991006047816 */ /* 0x001fe200000000ff */
[----:B------:R0:W-:Y:S03]  /*8f60*/  @!P2 SYNCS.ARRIVE.TRANS64 RZ, [R13+URZ], R11 ;  /* 0x0000000b0dffa9a7 */ /* 0x0001e6000800003f */
[----:B------:R-:W-:-:S13]  /*8f70*/  ISETP.NE.AND P1, PT, R4, 0x2, PT ;  /* 0x000000020400780c */ /* 0x000fda0003f25270 */
[----:B0-----:R-:W-:Y:S05]  /*8f80*/  @P1 BRA `(.L_x_304) ;  /* 0x0000000000041947 */ /* 0x001fea0003800000 */
[----:B------:R-:W-:Y:S01]  /*8f90*/  BPT.TRAP 0x1 ;  /* 0x000000040000795c */ /* 0x000fe20000300000 */
.L_x_304:
[----:B------:R-:W-:Y:S05]  /*8fa0*/  @P0 BRA `(.L_x_305) ;  /* 0x0000000000040947 */ /* 0x000fea0003800000 */
[----:B------:R-:W-:Y:S01]  /*8fb0*/  BPT.TRAP 0x1 ;  /* 0x000000040000795c */ /* 0x000fe20000300000 */
.L_x_305:
[C---:B------:R-:W-:Y:S01]  /*8fc0*/  IMAD R4, R5.reuse, 0x2000, R8 ;  /* 0x0000200005047824 */ /* 0x040fe200078e0208 */
[----:B------:R-:W-:Y:S01]  /*8fd0*/  R2UR UR8, R14 ;  /* 0x000000000e0872ca */ /* 0x000fe200000e0000 */
[----:B------:R-:W-:Y:S01]  /*8fe0*/  IMAD R14, R5, 0x8000, R14 ;  /* 0x00008000050e7824 */ /* 0x000fe200078e020e */
[----:B------:R-:W-:Y:S01]  /*8ff0*/  R2UR UR17, R12 ;  /* 0x000000000c1172ca */ /* 0x000fe200000e0000 */
[----:B------:R-:W-:Y:S01]  /*9000*/  VIADD R19, R19, 0xffffffff ;  /* 0xffffffff13137836 */ /* 0x000fe20000000000 */
[----:B------:R-:W-:Y:S01]  /*9010*/  R2UR UR5, R4 ;  /* 0x00000000040572ca */ /* 0x000fe200000e0000 */
[----:B------:R-:W-:Y:S01]  /*9020*/  UIADD3 UR4, UP0, UR20, 0xf0, URZ ;  /* 0x000000f014047890 */ /* 0x000fe2000ff1e03f */
[----:B------:R-:W-:Y:S01]  /*9030*/  R2UR UR11, R14 ;  /* 0x000000000e0b72ca */ /* 0x000fe200000e0000 */
[----:B------:R-:W-:Y:S01]  /*9040*/  UIADD3 UR24, UP1, UR20, 0x1f0, URZ ;  /* 0x000001f014187890 */ /* 0x000fe2000ff3e03f */
[----:B------:R-:W-:Y:S01]  /*9050*/  R2UR UR9, R13 ;  /* 0x000000000d0972ca */ /* 0x000fe200000e0000 */
[----:B------:R-:W-:Y:S01]  /*9060*/  VIADD R5, R5, 0x1 ;  /* 0x0000000105057836 */ /* 0x000fe20000000000 */
[----:B------:R-:W-:Y:S01]  /*9070*/  R2UR UR10, R15 ;  /* 0x000000000f0a72ca */ /* 0x000fe200000e0000 */
[----:B------:R-:W-:Y:S01]  /*9080*/  UIADD3.X UR25, URZ, UR21, URZ, UP1, !UPT ;  /* 0x000000153f197290 */ /* 0x000fe20008ffe43f */
[----:B------:R-:W-:Y:S01]  /*9090*/  R2UR UR12, R2 ;  /* 0x00000000020c72ca */ /* 0x000fe200000e0000 */
[----:B------:R-:W-:Y:S01]  /*90a0*/  UMOV UR19, 0x30000 ;  /* 0x0003000000137882 */ /* 0x000fe20000000000 */
[----:B------:R-:W-:Y:S01]  /*90b0*/  R2UR UR18, R22 ;  /* 0x00000000161272ca */ /* 0x000fe200000e0000 */
[----:B------:R-:W-:Y:S01]  /*90c0*/  UMOV UR6, 0x0 ;  /* 0x0000000000067882 */ /* 0x000fe20000000000 */
[----:B------:R-:W-:Y:S01]  /*90d0*/  ISETP.GT.AND P3, PT, R19, 0x1, PT ;  /* 0x000000011300780c */ /* 0x000fe20003f64270 */
[----:B------:R-:W-:Y:S01]  /*90e0*/  UIADD3 UR8, UR8, UR5, URZ ;  /* 0x0000000508087290 */ /* 0x000fe2000fffe03f */
[----:B------:R-:W-:Y:S01]  /*90f0*/  ISETP.NE.AND P1, PT, R5, 0x5, PT ;  /* 0x000000050500780c */ /* 0x000fe20003f25270 */
[----:B------:R-:W-:Y:S01]  /*9100*/  UIADD3.X UR5, URZ, UR21, URZ, UP0, !UPT ;  /* 0x000000153f057290 */ /* 0x000fe200087fe43f */
[----:B------:R-:W-:Y:S01]  /*9110*/  VIADD R15, R15, 0x80 ;  /* 0x000000800f0f7836 */ /* 0x000fe20000000000 */
[----:B------:R-:W-:Y:S01]  /*9120*/  UIADD3 UR13, UR11, 0xa180, URZ ;  /* 0x0000a1800b0d7890 */ /* 0x000fe2000fffe03f */
[----:B------:R-:W-:Y:S01]  /*9130*/  SEL R4, RZ, 0x1, P1 ;  /* 0x00000001ff047807 */ /* 0x000fe20000800000 */
[----:B------:R-:W-:Y:S01]  /*9140*/  UMOV UR7, 0x10000000 ;  /* 0x1000000000077882 */ /* 0x000fe20000000000 */
[----:B------:R-:W-:Y:S01]  /*9150*/  UMOV UR11, UR17 ;  /* 0x00000011000b7c82 */ /* 0x000fe20008000000 */
[----:B------:R-:W-:-:S02]  /*9160*/  SEL R5, R5, RZ, P1 ;  /* 0x000000ff05057207 */ /* 0x000fc40000800000 */
[----:B------:R-:W-:Y:S01]  /*9170*/  LOP3.LUT R3, R3, R4, RZ, 0x3c, !PT ;  /* 0x0000000403037212 */ /* 0x000fe200078e3cff */
[----:B------:R0:W-:Y:S02]  /*9180*/  UTMALDG.3D.MULTICAST [UR8], [UR4], UR19, desc[UR6] ;  /* 0x00000608040073b4 */ /* 0x0001e40008011813 */
[----:B0-----:R-:W-:Y:S01]  /*9190*/  UMOV UR8, UR13 ;  /* 0x0000000d00087c82 */ /* 0x001fe20008000000 */
[----:B------:R-:W-:Y:S02]  /*91a0*/  UMOV UR11, UR18 ;  /* 0x00000012000b7c82 */ /* 0x000fe40008000000 */
[----:B------:R0:W-:Y:S02]  /*91b0*/  UTMALDG.3D [UR8], [UR24], desc[UR6] ;  /* 0x00000608180075b4 */ /* 0x0001e40008011000 */
[----:B0-----:R-:W-:Y:S05]  /*91c0*/  @P3 BRA `(.L_x_306) ;  /* 0xfffffffc003c3947 */ /* 0x001fea000383ffff */
.L_x_302:
[----:B------:R-:W-:Y:S05]  /*91d0*/  BSYNC B1 ;  /* 0x0000000000017941 */ /* 0x000fea0003800000 */
.L_x_301:
[----:B------:R-:W2:Y:S01]  /*91e0*/  LDL.64 R20, [R1] ;  /* 0x0000000001147983 */ /* 0x000ea20000100a00 */
[----:B------:R-:W-:Y:S01]  /*91f0*/  LOP3.LUT P4, RZ, R10, 0xff, RZ, 0xc0, !PT ;  /* 0x000000ff0aff7812 */ /* 0x000fe2000788c0ff */
[----:B------:R-:W-:Y:S01]  /*9200*/  VIADD R4, R9, UR40 ;  /* 0x0000002809047c36 */ /* 0x000fe20008000000 */
[----:B------:R-:W-:Y:S01]  /*9210*/  ULDC.64 UR4, c[0x0][0x650] ;  /* 0x0001940000047ab9 */ /* 0x000fe20000000a00 */
[----:B------:R-:W-:Y:S01]  /*9220*/  IMAD.U32 R9, RZ, RZ, UR40 ;  /* 0x00000028ff097e24 */ /* 0x000fe2000f8e00ff */
[----:B------:R-:W-:Y:S01]  /*9230*/  UISETP.GE.U32.AND UP0, UPT, UR40, 0x5, UPT ;  /* 0x000000052800788c */ /* 0x000fe2000bf06070 */
[----:B------:R-:W-:Y:S01]  /*9240*/  BSSY B1, `(.L_x_307) ;  /* 0x0000070000017945 */ /* 0x000fe20003800000 */
[----:B------:R-:W-:Y:S01]  /*9250*/  ISETP.GT.U32.AND P1, PT, R4, 0x4, PT ;  /* 0x000000040400780c */ /* 0x000fe20003f24070 */
[----:B------:R-:W-:Y:S01]  /*9260*/  IMAD.MOV.U32 R19, RZ, RZ, -0x1 ;  /* 0xffffffffff137424 */ /* 0x000fe200078e00ff */
[----:B------:R-:W-:Y:S01]  /*9270*/  PRMT R10, RZ, 0x7610, R10 ;  /* 0x00007610ff0a7816 */ /* 0x000fe2000000000a */
[----:B------:R-:W-:Y:S01]  /*9280*/  IMAD.MOV.U32 R22, RZ, RZ, -0x1 ;  /* 0xffffffffff167424 */ /* 0x000fe200078e00ff */
[----:B------:R-:W-:-:S02]  /*9290*/  ISETP.LT.U32.AND P1, PT, R9, 0x5, P1 ;  /* 0x000000050900780c */ /* 0x000fc40000f21070 */
[----:B------:R-:W-:Y:S01]  /*92a0*/  PLOP3.LUT P3, PT, PT, PT, UP0, 0x80, 0x0 ;  /* 0x000000000000781c */ /* 0x000fe20003f6f008 */
[----:B------:R-:W0:Y:S01]  /*92b0*/  @P4 S2R R7, SR_CgaCtaId ;  /* 0x0000000000074919 */ /* 0x000e220000008800 */
[----:B------:R-:W-:-:S04]  /*92c0*/  @P4 MOV R2, 0x400 ;  /* 0x0000040000024802 */ /* 0x000fc80000000f00 */
[----:B0-----:R-:W-:Y:S01]  /*92d0*/  @P4 LEA R5, R7, R2, 0x18 ;  /* 0x0000000207054211 */ /* 0x001fe200078ec0ff */
[----:B------:R-:W-:-:S03]  /*92e0*/  IMAD.WIDE.U32 R2, R4, -0x33333333, RZ ;  /* 0xcccccccd04027825 */ /* 0x000fc600078e00ff */
[----:B------:R0:W-:Y:S01]  /*92f0*/  @P4 SYNCS.ARRIVE.TRANS64.A1T0 RZ, [R5+URZ+0x88], RZ ;  /* 0x000088ff05ff49a7 */ /* 0x0001e2000810003f */
[----:B------:R-:W-:Y:S01]  /*9300*/  IMAD.MOV.U32 R2, RZ, RZ, -0x1 ;  /* 0xffffffffff027424 */ /* 0x000fe200078e00ff */
[----:B0-----:R-:W-:Y:S02]  /*9310*/  SHF.R.U32.HI R5, RZ, 0x2, R3 ;  /* 0x00000002ff057819 */ /* 0x001fe40000011603 */
[----:B------:R-:W-:-:S03]  /*9320*/  SEL R3, RZ, 0x1, !P1 ;  /* 0x00000001ff037807 */ /* 0x000fc60004800000 */
[----:B------:R-:W-:Y:S01]  /*9330*/  IMAD R9, R5, -0x5, R4 ;  /* 0xfffffffb05097824 */ /* 0x000fe200078e0204 */
[----:B------:R-:W-:Y:S02]  /*9340*/  LOP3.LUT R0, R0, R3, RZ, 0x3c, !PT ;  /* 0x0000000300007212 */ /* 0x000fe400078e3cff */
[----:B------:R-:W-:Y:S02]  /*9350*/  PRMT R3, RZ, 0x7610, R3 ;  /* 0x00007610ff037816 */ /* 0x000fe40000000003 */
[----:B------:R-:W-:Y:S02]  /*9360*/  @P3 LOP3.LUT R0, R0, 0x1, R5, 0x78, !PT ;  /* 0x0000000100003812 */ /* 0x000fe400078e7805 */
[----:B--2---:R-:W-:-:S04]  /*9370*/  IADD3 R18, P4, R18, R20, RZ ;  /* 0x0000001412127210 */ /* 0x004fc80007f9e0ff */
[----:B------:R-:W-:Y:S01]  /*9380*/  ISETP.GE.U32.AND P1, PT, R18, UR4, PT ;  /* 0x0000000412007c0c */ /* 0x000fe2000bf26070 */
[----:B------:R-:W-:-:S05]  /*9390*/  IMAD.X R17, R17, 0x1, R23, P4 ;  /* 0x0000000111117824 */ /* 0x000fca00020e0617 */
[----:B------:R-:W-:-:S13]  /*93a0*/  ISETP.GE.U32.AND.EX P1, PT, R17, UR5, PT, P1 ;  /* 0x0000000511007c0c */ /* 0x000fda000bf26110 */
[----:B------:R-:W-:Y:S05]  /*93b0*/  @P1 BRA `(.L_x_308) ;  /* 0x0000000400601947 */ /* 0x000fea0003800000 */
[----:B------:R-:W0:Y:S01]  /*93c0*/  S2R R12, SR_CTAID.X ;  /* 0x00000000000c7919 */ /* 0x000e220000002500 */
[----:B------:R-:W-:Y:S01]  /*93d0*/  ULDC.64 UR4, c[0x0][0x628] ;  /* 0x00018a0000047ab9 */ /* 0x000fe20000000a00 */
[----:B------:R-:W-:Y:S01]  /*93e0*/  ULDC UR7, c[0x0][0x630] ;  /* 0x00018c0000077ab9 */ /* 0x000fe20000000800 */
[----:B------:R-:W-:Y:S01]  /*93f0*/  ISETP.NE.U32.AND P1, PT, RZ, UR4, PT ;  /* 0x00000004ff007c0c */ /* 0x000fe2000bf25070 */
[----:B------:R-:W1:Y:S01]  /*9400*/  S2R R13, SR_CTAID.Y ;  /* 0x00000000000d7919 */ /* 0x000e620000002600 */
[----:B------:R-:W-:Y:S01]  /*9410*/  ULDC UR8, c[0x0][0x150] ;  /* 0x0000540000087ab9 */ /* 0x000fe20000000800 */
[----:B------:R-:W-:Y:S01]  /*9420*/  IMAD.MOV.U32 R2, RZ, RZ, R18 ;  /* 0x000000ffff027224 */ /* 0x000fe200078e0012 */
[----:B------:R-:W-:Y:S01]  /*9430*/  ISETP.NE.AND.EX P1, PT, RZ, UR5, PT, P1 ;  /* 0x00000005ff007c0c */ /* 0x000fe2000bf25310 */
[----:B------:R-:W-:Y:S01]  /*9440*/  IMAD.MOV.U32 R3, RZ, RZ, R17 ;  /* 0x000000ffff037224 */ /* 0x000fe200078e0011 */
[----:B0-----:R-:W-:-:S11]  /*9450*/  I2FP.F32.U32 R14, R12 ;  /* 0x0000000c000e7245 */ /* 0x001fd60000201000 */
[----:B------:R-:W-:Y:S05]  /*9460*/  @!P1 BRA `(.L_x_309) ;  /* 0x0000000000289947 */ /* 0x000fea0003800000 */
[----:B------:R-:W-:Y:S02]  /*9470*/  ULDC UR6, c[0x0][0x634] ;  /* 0x00018d0000067ab9 */ /* 0x000fe40000000800 */
[----:B------:R-:W-:-:S05]  /*9480*/  IADD3 R3, P1, R18, UR6, RZ ;  /* 0x0000000612037c10 */ /* 0x000fca000ff3e0ff */
[----:B------:R-:W-:-:S04]  /*9490*/  IMAD.X R11, RZ, RZ, R17, P1 ;  /* 0x000000ffff0b7224 */ /* 0x000fc800008e0611 */
[----:B------:R-:W-:-:S04]  /*94a0*/  IMAD.WIDE.U32 R4, R11, UR4, RZ ;  /* 0x000000040b047c25 */ /* 0x000fc8000f8e00ff */
[----:B------:R-:W-:-:S04]  /*94b0*/  IMAD.WIDE.U32 R4, P1, R3, UR5, R4 ;  /* 0x0000000503047c25 */ /* 0x000fc8000f820004 */
[----:B------:R-:W-:-:S04]  /*94c0*/  IMAD.WIDE.U32 R2, R3, UR4, RZ ;  /* 0x0000000403027c25 */ /* 0x000fc8000f8e00ff */
[----:B------:R-:W-:Y:S01]  /*94d0*/  IMAD.MOV.U32 R2, RZ, RZ, R5 ;  /* 0x000000ffff027224 */ /* 0x000fe200078e0005 */
[----:B------:R-:W-:Y:S01]  /*94e0*/  IADD3 RZ, P3, R3, R4, RZ ;  /* 0x0000000403ff7210 */ /* 0x000fe20007f7e0ff */
[----:B------:R-:W-:-:S04]  /*94f0*/  IMAD.X R3, RZ, RZ, RZ, P1 ;  /* 0x000000ffff037224 */ /* 0x000fc800008e06ff */
[----:B------:R-:W-:-:S08]  /*9500*/  IMAD.WIDE.U32.X R2, R11, UR5, R2, P3 ;  /* 0x000000050b027c25 */ /* 0x000fd000098e0402 */
.L_x_309:
[----:B------:R-:W0:Y:S01]  /*9510*/  LDC R21, c[0x0][0x65c] ;  /* 0x00019700ff157b82 */ /* 0x000e220000000800 */
[--C-:B------:R-:W-:Y:S01]  /*9520*/  SHF.R.U64 R11, R2, UR7, R3.reuse ;  /* 0x00000007020b7c19 */ /* 0x100fe20008001203 */
[----:B------:R-:W-:Y:S01]  /*9530*/  FMUL R14, R14, UR8 ;  /* 0x000000080e0e7c20 */ /* 0x000fe20008400000 */
[----:B------:R-:W-:Y:S01]  /*9540*/  SHF.R.U32.HI R2, RZ, UR7, R3 ;  /* 0x00000007ff027c19 */ /* 0x000fe20008011603 */
[----:B------:R-:W-:Y:S01]  /*9550*/  ULDC UR6, c[0x0][0x154] ;  /* 0x0000550000067ab9 */ /* 0x000fe20000000800 */
[----:B------:R-:W-:Y:S01]  /*9560*/  IADD3 R15, P1, RZ, -R11, RZ ;  /* 0x8000000bff0f7210 */ /* 0x000fe20007f3e0ff */
[----:B------:R-:W-:Y:S01]  /*9570*/  ULDC.64 UR4, c[0x0][0x620] ;  /* 0x0001880000047ab9 */ /* 0x000fe20000000a00 */
[----:B-1----:R-:W-:Y:S01]  /*9580*/  I2FP.F32.U32 R3, R13 ;  /* 0x0000000d00037245 */ /* 0x002fe20000201000 */
[----:B------:R-:W1:Y:S01]  /*9590*/  LDC R19, c[0x0][0x144] ;  /* 0x00005100ff137b82 */ /* 0x000e620000000800 */
[----:B------:R-:W2:Y:S01]  /*95a0*/  F2I.U32.TRUNC.NTZ R14, R14 ;  /* 0x0000000e000e7305 */ /* 0x000ea2000020f000 */
[----:B------:R-:W-:-:S02]  /*95b0*/  IMAD.X R2, RZ, RZ, ~R2, P1 ;  /* 0x000000ffff027224 */ /* 0x000fc400008e0e02 */
[----:B------:R-:W-:Y:S01]  /*95c0*/  FMUL R4, R3, UR6 ;  /* 0x0000000603047c20 */ /* 0x000fe20008400000 */
[----:B------:R-:W-:Y:S01]  /*95d0*/  IMAD.MOV.U32 R3, RZ, RZ, R17 ;  /* 0x000000ffff037224 */ /* 0x000fe200078e0011 */
[----:B------:R-:W-:Y:S01]  /*95e0*/  ULDC.64 UR6, c[0x0][0x640] ;  /* 0x0001900000067ab9 */ /* 0x000fe20000000a00 */
[----:B------:R-:W-:Y:S01]  /*95f0*/  IMAD R2, R2, UR4, RZ ;  /* 0x0000000402027c24 */ /* 0x000fe2000f8e02ff */
[----:B------:R-:W3:Y:S01]  /*9600*/  LDC R20, c[0x0][0x148] ;  /* 0x00005200ff147b82 */ /* 0x000ee20000000800 */
[----:B------:R-:W-:Y:S01]  /*9610*/  ISETP.NE.U32.AND P1, PT, RZ, UR6, PT ;  /* 0x00000006ff007c0c */ /* 0x000fe2000bf25070 */
[----:B------:R-:W4:Y:S01]  /*9620*/  F2I.U32.TRUNC.NTZ R4, R4 ;  /* 0x0000000400047305 */ /* 0x000f22000020f000 */
[----:B------:R-:W-:Y:S02]  /*9630*/  IMAD R5, R15, UR5, R2 ;  /* 0x000000050f057c24 */ /* 0x000fe4000f8e0202 */
[----:B------:R-:W-:Y:S01]  /*9640*/  IMAD.MOV.U32 R2, RZ, RZ, R18 ;  /* 0x000000ffff027224 */ /* 0x000fe200078e0012 */
[----:B------:R-:W-:-:S02]  /*9650*/  ISETP.NE.AND.EX P1, PT, RZ, UR7, PT, P1 ;  /* 0x00000007ff007c0c */ /* 0x000fc4000bf25310 */
[----:B0-----:R-:W-:Y:S01]  /*9660*/  ISETP.NE.AND P4, PT, R21, 0x1, PT ;  /* 0x000000011500780c */ /* 0x001fe20003f85270 */
[----:B------:R-:W-:Y:S01]  /*9670*/  IMAD.WIDE.U32 R2, R15, UR4, R2 ;  /* 0x000000040f027c25 */ /* 0x000fe2000f8e0002 */
[----:B------:R-:W-:-:S03]  /*9680*/  ULDC UR4, c[0x0][0x618] ;  /* 0x0001860000047ab9 */ /* 0x000fc60000000800 */
[----:B--2---:R-:W-:Y:S02]  /*9690*/  IMAD.MOV R14, RZ, RZ, -R14 ;  /* 0x000000ffff0e7224 */ /* 0x004fe400078e0a0e */
[----:B------:R-:W-:Y:S02]  /*96a0*/  IMAD.IADD R3, R3, 0x1, R5 ;  /* 0x0000000103037824 */ /* 0x000fe400078e0205 */
[----:B-1----:R-:W-:-:S03]  /*96b0*/  IMAD R12, R19, R14, R12 ;  /* 0x0000000e130c7224 */ /* 0x002fc600078e020c */
[--C-:B------:R-:W-:Y:S01]  /*96c0*/  SHF.R.U64 R14, R2, UR4, R3.reuse ;  /* 0x00000004020e7c19 */ /* 0x100fe20008001203 */
[----:B----4-:R-:W-:Y:S01]  /*96d0*/  IMAD.MOV R2, RZ, RZ, -R4 ;  /* 0x000000ffff027224 */ /* 0x010fe200078e0a04 */
[----:B------:R-:W-:Y:S01]  /*96e0*/  SHF.R.U32.HI R3, RZ, UR4, R3 ;  /* 0x00000004ff037c19 */ /* 0x000fe20008011603 */
[----:B------:R-:W-:Y:S02]  /*96f0*/  ULDC UR4, c[0x0][0x608] ;  /* 0x0001820000047ab9 */ /* 0x000fe40000000800 */
[----:B---3--:R-:W-:Y:S01]  /*9700*/  @P4 IMAD R12, R20, R2, R13 ;  /* 0x00000002140c4224 */ /* 0x008fe200078e020d */
[--C-:B------:R-:W-:Y:S02]  /*9710*/  SHF.R.U64 R19, R14, UR4, R3.reuse ;  /* 0x000000040e137c19 */ /* 0x100fe40008001203 */
[----:B------:R-:W-:Y:S01]  /*9720*/  SHF.R.U32.HI R2, RZ, UR4, R3 ;  /* 0x00000004ff027c19 */ /* 0x000fe20008011603 */
[----:B------:R-:W-:-:S03]  /*9730*/  ULDC UR4, c[0x0][0x658] ;  /* 0x0001960000047ab9 */ /* 0x000fc60000000800 */
[--C-:B------:R-:W-:Y:S02]  /*9740*/  SHF.R.U64 R13, R19, UR4, R2.reuse ;  /* 0x00000004130d7c19 */ /* 0x100fe40008001202 */
[----:B------:R-:W-:-:S03]  /*9750*/  SHF.R.U32.HI R2, RZ, UR4, R2 ;  /* 0x00000004ff027c19 */ /* 0x000fc60008011602 */
[----:B------:R-:W-:Y:S02]  /*9760*/  IMAD.MOV.U32 R4, RZ, RZ, R13 ;  /* 0x000000ffff047224 */ /* 0x000fe400078e000d */
[----:B------:R-:W-:Y:S01]  /*9770*/  IMAD.MOV.U32 R3, RZ, RZ, R2 ;  /* 0x000000ffff037224 */ /* 0x000fe200078e0002 */
[----:B------:R-:W-:Y:S06]  /*9780*/  @!P1 BRA `(.L_x_310) ;  /* 0x00000000002c9947 */ /* 0x000fec0003800000 */
        /* <DEDUP_REMOVED lines=9> */
[----:B------:R-:W-:-:S04]  /*9820*/  IMAD.WIDE.U32.X R2, R15, UR7, R2, P3 ;  /* 0x000000070f027c25 */ /* 0x000fc800098e0402 */
[----:B------:R-:W-:-:S07]  /*9830*/  IMAD.MOV.U32 R4, RZ, RZ, R2 ;  /* 0x000000ffff047224 */ /* 0x000fce00078e0002 */
.L_x_310:
[----:B------:R-:W-:Y:S01]  /*9840*/  ULDC UR4, c[0x0][0x648] ;  /* 0x0001920000047ab9 */ /* 0x000fe20000000800 */
[----:B------:R-:W-:Y:S01]  /*9850*/  LOP3.LUT R2, R19, UR15, RZ, 0xc0, !PT ;  /* 0x0000000f13027c12 */ /* 0x000fe2000f8ec0ff */
[----:B------:R-:W-:Y:S01]  /*9860*/  ULDC UR5, c[0x0][0x610] ;  /* 0x0001840000057ab9 */ /* 0x000fe20000000800 */
[----:B------:R-:W-:Y:S01]  /*9870*/  SHF.R.U64 R3, R4, UR4, R3 ;  /* 0x0000000404037c19 */ /* 0x000fe20008001203 */
[----:B------:R-:W-:Y:S01]  /*9880*/  ULDC UR4, c[0x0][0x638] ;  /* 0x00018e0000047ab9 */ /* 0x000fe20000000800 */
[----:B------:R-:W-:-:S03]  /*9890*/  LOP3.LUT R14, R14, UR14, RZ, 0xc0, !PT ;  /* 0x0000000e0e0e7c12 */ /* 0x000fc6000f8ec0ff */
[----:B------:R-:W-:Y:S02]  /*98a0*/  IMAD.MOV R4, RZ, RZ, -R3 ;  /* 0x000000ffff047224 */ /* 0x000fe400078e0a03 */
[----:B------:R-:W-:Y:S02]  /*98b0*/  IMAD R3, R3, UR16, R2 ;  /* 0x0000001003037c24 */ /* 0x000fe4000f8e0202 */
[----:B------:R-:W-:Y:S01]  /*98c0*/  IMAD R13, R4, UR4, R13 ;  /* 0x00000004040d7c24 */ /* 0x000fe2000f8e020d */
[----:B------:R-:W-:Y:S01]  /*98d0*/  ULDC UR4, c[0x0][0x600] ;  /* 0x0001800000047ab9 */ /* 0x000fe20000000800 */
[----:B------:R-:W-:Y:S02]  /*98e0*/  IMAD R12, R3, UR5, R12 ;  /* 0x00000005030c7c24 */ /* 0x000fe4000f8e020c */
[----:B------:R-:W-:Y:S02]  /*98f0*/  IMAD R13, R13, UR4, R14 ;  /* 0x000000040d0d7c24 */ /* 0x000fe4000f8e020e */
[----:B------:R-:W-:-:S02]  /*9900*/  IMAD.MOV.U32 R3, RZ, RZ, 0x1 ;  /* 0x00000001ff037424 */ /* 0x000fc400078e00ff */
[----:B------:R-:W-:Y:S01]  /*9910*/  IMAD.MOV.U32 R2, RZ, RZ, R11 ;  /* 0x000000ffff027224 */ /* 0x000fe200078e000b */
[----:B------:R-:W-:Y:S02]  /*9920*/  SEL R22, R13, R12, !P4 ;  /* 0x0000000c0d167207 */ /* 0x000fe40006000000 */
[----:B------:R-:W-:-:S07]  /*9930*/  SEL R19, R12, R13, !P4 ;  /* 0x0000000d0c137207 */ /* 0x000fce0006000000 */
.L_x_308:
[----:B------:R-:W-:Y:S05]  /*9940*/  BSYNC B1 ;  /* 0x0000000000017941 */ /* 0x000fea0003800000 */
.L_x_307:
[----:B------:R-:W-:-:S13]  /*9950*/  LOP3.LUT P1, RZ, R3, 0xff, RZ, 0xc0, !PT ;  /* 0x000000ff03ff7812 */ /* 0x000fda000782c0ff */
[----:B------:R-:W-:Y:S05]  /*9960*/  @P1 BRA `(.L_x_311) ;  /* 0xfffffff4001c1947 */ /* 0x000fea000383ffff */
[----:B------:R-:W-:Y:S05]  /*9970*/  BSYNC B0 ;  /* 0x0000000000007941 */ /* 0x000fea0003800000 */
.L_x_299:
[----:B------:R-:W-:-:S03]  /*9980*/  UMOV UR4, 0xffffffff ;  /* 0xffffffff00047882 */ /* 0x000fc60000000000 */
[----:B------:R-:W-:Y:S05]  /*9990*/  BRA.DIV UR4, `(.L_x_312) ;  /* 0x0000000604647947 */ /* 0x000fea000b800000 */
[----:B------:R-:W-:-:S13]  /*99a0*/  ELECT P6, URZ, PT ;  /* 0x00000000003f782f */ /* 0x000fda00038c0000 */
.L_x_329:
[----:B------:R-:W-:Y:S04]  /*99b0*/  BSSY B0, `(.L_x_313) ;  /* 0x0000034000007945 */ /* 0x000fe80003800000 */
[----:B------:R-:W-:Y:S05]  /*99c0*/  @!P6 BRA `(.L_x_314) ;  /* 0x0000000000c8e947 */ /* 0x000fea0003800000 */
[----:B------:R-:W-:-:S04]  /*99d0*/  LOP3.LUT R16, R16, 0x2, RZ, 0xfc, !PT ;  /* 0x0000000210107812 */ /* 0x000fc800078efcff */
[----:B------:R-:W-:-:S13]  /*99e0*/  ISETP.NE.AND P0, PT, R16, 0x3, PT ;  /* 0x000000031000780c */ /* 0x000fda0003f05270 */
[----:B------:R-:W-:Y:S05]  /*99f0*/  @!P0 BRA `(.L_x_315) ;  /* 0x0000000000048947 */ /* 0x000fea0003800000 */
[----:B------:R-:W-:Y:S01]  /*9a00*/  BPT.TRAP 0x1 ;  /* 0x000000040000795c */ /* 0x000fe20000300000 */
.L_x_315:
[----:B------:R-:W0:Y:S01]  /*9a10*/  S2R R3, SR_CgaCtaId ;  /* 0x0000000000037919 */ /* 0x000e220000008800 */
[----:B------:R-:W-:Y:S02]  /*9a20*/  MOV R2, 0x400 ;  /* 0x0000040000027802 */ /* 0x000fe40000000f00 */
[----:B------:R-:W-:Y:S02]  /*9a30*/  SHF.L.U32 R4, R0, 0x1f, RZ ;  /* 0x0000001f00047819 */ /* 0x000fe400000006ff */
[----:B0-----:R-:W-:-:S05]  /*9a40*/  LEA R2, R3, R2, 0x18 ;  /* 0x0000000203027211 */ /* 0x001fca00078ec0ff */
[----:B------:R-:W-:-:S04]  /*9a50*/  VIADD R2, R2, 0x28 ;  /* 0x0000002802027836 */ /* 0x000fc80000000000 */
[C---:B------:R-:W-:Y:S02]  /*9a60*/  IMAD R7, R9.reuse, 0x8, R2 ;  /* 0x0000000809077824 */ /* 0x040fe400078e0202 */
[----:B------:R-:W-:Y:S02]  /*9a70*/  VIADD R9, R9, 0x1 ;  /* 0x0000000109097836 */ /* 0x000fe40000000000 */
[----:B------:R-:W0:Y:S03]  /*9a80*/  SYNCS.PHASECHK.TRANS64.TRYWAIT P0, [R7+URZ], R4 ;  /* 0x00000004070075a7 */ /* 0x000e26000800017f */
[----:B------:R-:W-:-:S04]  /*9a90*/  ISETP.NE.AND P1, PT, R9, 0x5, PT ;  /* 0x000000050900780c */ /* 0x000fc80003f25270 */
[----:B------:R-:W-:Y:S02]  /*9aa0*/  SEL R3, RZ, 0x1, P1 ;  /* 0x00000001ff037807 */ /* 0x000fe40000800000 */
[----:B------:R-:W-:Y:S02]  /*9ab0*/  SEL R9, R9, RZ, P1 ;  /* 0x000000ff09097207 */ /* 0x000fe40000800000 */
[----:B------:R-:W-:-:S03]  /*9ac0*/  LOP3.LUT R6, R0, R3, RZ, 0x3c, !PT ;  /* 0x0000000300067212 */ /* 0x000fc600078e3cff */
[----:B------:R-:W-:Y:S01]  /*9ad0*/  IMAD R8, R9, 0x8, R2 ;  /* 0x0000000809087824 */ /* 0x000fe200078e0202 */
[----:B------:R-:W-:Y:S01]  /*9ae0*/  SHF.L.U32 R5, R6, 0x1f, RZ ;  /* 0x0000001f06057819 */ /* 0x000fe200000006ff */
[----:B0-----:R-:W-:Y:S06]  /*9af0*/  @!P0 BRA `(.L_x_316) ;  /* 0x00000004002c8947 */ /* 0x001fec0003800000 */
.L_x_330:
[----:B------:R-:W1:Y:S01]  /*9b00*/  SYNCS.PHASECHK.TRANS64.TRYWAIT P0, [R8+URZ], R5 ;  /* 0x00000005080075a7 */ /* 0x000e62000800017f */
[----:B------:R-:W-:-:S05]  /*9b10*/  VIADD R0, R9, 0x1 ;  /* 0x0000000109007836 */ /* 0x000fca0000000000 */
[----:B------:R-:W-:-:S04]  /*9b20*/  ISETP.NE.AND P1, PT, R0, 0x5, PT ;  /* 0x000000050000780c */ /* 0x000fc80003f25270 */
[----:B------:R-:W-:Y:S02]  /*9b30*/  SEL R3, RZ, 0x1, P1 ;  /* 0x00000001ff037807 */ /* 0x000fe40000800000 */
[----:B0-----:R-:W-:Y:S02]  /*9b40*/  SEL R7, R0, RZ, P1 ;  /* 0x000000ff00077207 */ /* 0x001fe40000800000 */
[----:B------:R-:W-:-:S03]  /*9b50*/  LOP3.LUT R6, R6, R3, RZ, 0x3c, !PT ;  /* 0x0000000306067212 */ /* 0x000fc600078e3cff */
[----:B------:R-:W-:Y:S01]  /*9b60*/  IMAD R9, R7, 0x8, R2 ;  /* 0x0000000807097824 */ /* 0x000fe200078e0202 */
[----:B------:R-:W-:Y:S01]  /*9b70*/  SHF.L.U32 R4, R6, 0x1f, RZ ;  /* 0x0000001f06047819 */ /* 0x000fe200000006ff */
[----:B-1----:R-:W-:Y:S06]  /*9b80*/  @!P0 BRA `(.L_x_317) ;  /* 0x00000004001c8947 */ /* 0x002fec0003800000 */
.L_x_331:
[----:B------:R-:W1:Y:S01]  /*9b90*/  SYNCS.PHASECHK.TRANS64.TRYWAIT P0, [R9+URZ], R4 ;  /* 0x00000004090075a7 */ /* 0x000e62000800017f */
[----:B------:R-:W-:-:S05]  /*9ba0*/  VIADD R0, R7, 0x1 ;  /* 0x0000000107007836 */ /* 0x000fca0000000000 */
[----:B------:R-:W-:-:S04]  /*9bb0*/  ISETP.NE.AND P1, PT, R0, 0x5, PT ;  /* 0x000000050000780c */ /* 0x000fc80003f25270 */
[----:B------:R-:W-:Y:S02]  /*9bc0*/  SEL R3, RZ, 0x1, P1 ;  /* 0x00000001ff037807 */ /* 0x000fe40000800000 */
[----:B------:R-:W-:Y:S02]  /*9bd0*/  SEL R7, R0, RZ, P1 ;  /* 0x000000ff00077207 */ /* 0x000fe40000800000 */
[----:B------:R-:W-:-:S03]  /*9be0*/  LOP3.LUT R11, R6, R3, RZ, 0x3c, !PT ;  /* 0x00000003060b7212 */ /* 0x000fc600078e3cff */
[----:B------:R-:W-:Y:S01]  /*9bf0*/  IMAD R6, R7, 0x8, R2 ;  /* 0x0000000807067824 */ /* 0x000fe200078e0202 */
[----:B0-----:R-:W-:Y:S01]  /*9c00*/  SHF.L.U32 R5, R11, 0x1f, RZ ;  /* 0x0000001f0b057819 */ /* 0x001fe200000006ff */
[----:B-1----:R-:W-:Y:S06]  /*9c10*/  @!P0 BRA `(.L_x_318) ;  /* 0x00000004000c8947 */ /* 0x002fec0003800000 */
.L_x_332:
[----:B------:R-:W1:Y:S01]  /*9c20*/  SYNCS.PHASECHK.TRANS64.TRYWAIT P0, [R6+URZ], R5 ;  /* 0x00000005060075a7 */ /* 0x000e62000800017f */
[----:B------:R-:W-:-:S05]  /*9c30*/  VIADD R0, R7, 0x1 ;  /* 0x0000000107007836 */ /* 0x000fca0000000000 */
[----:B------:R-:W-:-:S04]  /*9c40*/  ISETP.NE.AND P1, PT, R0, 0x5, PT ;  /* 0x000000050000780c */ /* 0x000fc80003f25270 */
[----:B0-----:R-:W-:Y:S02]  /*9c50*/  SEL R4, RZ, 0x1, P1 ;  /* 0x00000001ff047807 */ /* 0x001fe40000800000 */
[----:B------:R-:W-:Y:S02]  /*9c60*/  SEL R3, R0, RZ, P1 ;  /* 0x000000ff00037207 */ /* 0x000fe40000800000 */
[----:B------:R-:W-:Y:S01]  /*9c70*/  LOP3.LUT R0, R11, R4, RZ, 0x3c, !PT ;  /* 0x000000040b007212 */ /* 0x000fe200078e3cff */
[----:B-1----:R-:W-:Y:S06]  /*9c80*/  @!P0 BRA `(.L_x_319) ;  /* 0x0000000400048947 */ /* 0x002fec0003800000 */
.L_x_333:
[----:B------:R-:W-:Y:S01]  /*9c90*/  IMAD R3, R3, 0x8, R2 ;  /* 0x0000000803037824 */ /* 0x000fe200078e0202 */
[----:B------:R-:W-:-:S07]  /*9ca0*/  SHF.L.U32 R0, R0, 0x1f, RZ ;  /* 0x0000001f00007819 */ /* 0x000fce00000006ff */
.L_x_320:
[----:B-1----:R1:W2:Y:S02]  /*9cb0*/  SYNCS.PHASECHK.TRANS64.TRYWAIT P0, [R3+URZ], R0 ;  /* 0x00000000030075a7 */ /* 0x0022a4000800017f */
[----:B--2---:R-:W-:Y:S05]  /*9cc0*/  @!P0 NANOSLEEP.SYNCS 0x989680 ;  /* 0x009896800000895d */ /* 0x004fea0003900000 */
[----:B------:R-:W2:Y:S02]  /*9cd0*/  @!P0 SYNCS.PHASECHK.TRANS64 P0, [R3+URZ], R0 ;  /* 0x00000000030085a7 */ /* 0x000ea4000800007f */
[----:B--2---:R-:W-:Y:S05]  /*9ce0*/  @!P0 BRA `(.L_x_320) ;  /* 0xfffffffc00f08947 */ /* 0x004fea000383ffff */
.L_x_314:
[----:B------:R-:W-:Y:S05]  /*9cf0*/  BSYNC B0 ;  /* 0x0000000000007941 */ /* 0x000fea0003800000 */
.L_x_313:
[----:B------:R-:W-:Y:S05]  /*9d00*/  EXIT ;  /* 0x000000000000794d */ /* 0x000fea0003800000 */
.L_x_19:
[----:B-1----:R1:W2:Y:S02]  /*9d10*/  SYNCS.PHASECHK.TRANS64.TRYWAIT P0, [R159+URZ], R0 ;  /* 0x000000009f0075a7 */ /* 0x0022a4000800017f */
[----:B--2---:R-:W-:Y:S05]  /*9d20*/  @!P0 NANOSLEEP.SYNCS 0x989680 ;  /* 0x009896800000895d */ /* 0x004fea0003900000 */
[----:B------:R-:W2:Y:S02]  /*9d30*/  @!P0 SYNCS.PHASECHK.TRANS64 P0, [R159+URZ], R0 ;  /* 0x000000009f0085a7 */ /* 0x000ea4000800007f */
[----:B--2---:R-:W-:Y:S05]  /*9d40*/  @!P0 BRA `(.L_x_19) ;  /* 0xfffffffc00f08947 */ /* 0x004fea000383ffff */
[----:B------:R-:W-:Y:S05]  /*9d50*/  BRA `(.L_x_321) ;  /* 0xffffff7800487947 */ /* 0x000fea000383ffff */
.L_x_24:
[----:B--2---:R2:W3:Y:S02]  /*9d60*/  SYNCS.PHASECHK.TRANS64.TRYWAIT P1, [R3+URZ], R0 ;  /* 0x00000000030075a7 */ /* 0x0044e4000802017f */
[----:B---3--:R-:W-:Y:S05]  /*9d70*/  @!P1 NANOSLEEP.SYNCS 0x989680 ;  /* 0x009896800000995d */ /* 0x008fea0003900000 */
[----:B------:R-:W3:Y:S02]  /*9d80*/  @!P1 SYNCS.PHASECHK.TRANS64 P1, [R3+URZ], R0 ;  /* 0x00000000030095a7 */ /* 0x000ee4000802007f */
[----:B---3--:R-:W-:Y:S05]  /*9d90*/  @!P1 BRA `(.L_x_24) ;  /* 0xfffffffc00f09947 */ /* 0x008fea000383ffff */
[----:B------:R-:W-:Y:S05]  /*9da0*/  BRA `(.L_x_23) ;  /* 0xffffff7800b87947 */ /* 0x000fea000383ffff */
.L_x_29:
[----:B--2---:R-:W-:-:S04]  /*9db0*/  IMAD.U32 R5, RZ, RZ, UR4 ;  /* 0x00000004ff057e24 */ /* 0x004fc8000f8e00ff */
[----:B------:R2:W3:Y:S03]  /*9dc0*/  SYNCS.PHASECHK.TRANS64.TRYWAIT P1, [R5+URZ], R4 ;  /* 0x00000004050075a7 */ /* 0x0004e6000802017f */
[----:B---3--:R-:W-:Y:S05]  /*9dd0*/  @!P1 NANOSLEEP.SYNCS 0x989680 ;  /* 0x009896800000995d */ /* 0x008fea0003900000 */
[----:B------:R-:W3:Y:S02]  /*9de0*/  @!P1 SYNCS.PHASECHK.TRANS64 P1, [R5+URZ], R4 ;  /* 0x00000004050095a7 */ /* 0x000ee4000802007f */
[----:B---3--:R-:W-:Y:S05]  /*9df0*/  @!P1 BRA `(.L_x_29) ;  /* 0xfffffffc00ec9947 */ /* 0x008fea000383ffff */
[----:B------:R-:W-:Y:S05]  /*9e00*/  BRA `(.L_x_28) ;  /* 0xffffff7c00887947 */ /* 0x000fea000383ffff */
.L_x_35:
[----:B-1----:R1:W2:Y:S02]  /*9e10*/  SYNCS.PHASECHK.TRANS64.TRYWAIT P0, [R159+URZ+0x10], R0 ;  /* 0x000010009f0075a7 */ /* 0x0022a4000800017f */
[----:B--2---:R-:W-:Y:S05]  /*9e20*/  @!P0 NANOSLEEP.SYNCS 0x989680 ;  /* 0x009896800000895d */ /* 0x004fea0003900000 */
[----:B------:R-:W2:Y:S02]  /*9e30*/  @!P0 SYNCS.PHASECHK.TRANS64 P0, [R159+URZ+0x10], R0 ;  /* 0x000010009f0085a7 */ /* 0x000ea4000800007f */
[----:B--2---:R-:W-:Y:S05]  /*9e40*/  @!P0 BRA `(.L_x_35) ;  /* 0xfffffffc00f08947 */ /* 0x004fea000383ffff */
[----:B------:R-:W-:Y:S05]  /*9e50*/  BRA `(.L_x_322) ;  /* 0xffffff8000d47947 */ /* 0x000fea000383ffff */
.L_x_300:
[----:B------:R-:W-:Y:S01]  /*9e60*/  BSSY B1, `(.L_x_323) ;  /* 0x0000006000017945 */ /* 0x000fe20003800000 */
[----:B------:R-:W-:-:S07]  /*9e70*/  IMAD.MOV.U32 R15, RZ, RZ, -0x1 ;  /* 0xffffffffff0f7424 */ /* 0x000fce00078e00ff */
[----:B-----5:R-:W-:Y:S05]  /*9e80*/  WARPSYNC.COLLECTIVE R15, `(.L_x_324) ;  /* 0x000000000f0c7348 */ /* 0x020fea0003c00000 */
[----:B------:R-:W-:Y:S02]  /*9e90*/  ELECT P6, UR62, PT ;  /* 0x00000000003e782f */ /* 0x000fe400038c0000 */
[----:B------:R-:W-:Y:S01]  /*9ea0*/  MOV R14, UR62 ;  /* 0x0000003e000e7c02 */ /* 0x000fe20008000f00 */
[----:B-----5:R-:W-:Y:S10]  /*9eb0*/  ENDCOLLECTIVE ;  /* 0x000000000000791b */ /* 0x020ff40003800000 */
.L_x_324:
[----:B------:R-:W-:Y:S05]  /*9ec0*/  BSYNC B1 ;  /* 0x0000000000017941 */ /* 0x000fea0003800000 */
.L_x_323:
[----:B------:R-:W-:Y:S05]  /*9ed0*/  BRA `(.L_x_325) ;  /* 0xffffffec00cc7947 */ /* 0x000fea000383ffff */
.L_x_303:
[----:B0-----:R0:W1:Y:S02]  /*9ee0*/  SYNCS.PHASECHK.TRANS64.TRYWAIT P1, [R13+URZ+0x28], R4 ;  /* 0x000028040d0075a7 */ /* 0x001064000802017f */
[----:B-1----:R-:W-:Y:S05]  /*9ef0*/  @!P1 NANOSLEEP.SYNCS 0x989680 ;  /* 0x009896800000995d */ /* 0x002fea0003900000 */
[----:B------:R-:W1:Y:S02]  /*9f00*/  @!P1 SYNCS.PHASECHK.TRANS64 P1, [R13+URZ+0x28], R4 ;  /* 0x000028040d0095a7 */ /* 0x000e64000802007f */
[----:B-1----:R-:W-:Y:S05]  /*9f10*/  @!P1 BRA `(.L_x_303) ;  /* 0xfffffffc00f09947 */ /* 0x002fea000383ffff */
[----:B------:R-:W-:Y:S05]  /*9f20*/  BRA `(.L_x_326) ;  /* 0xfffffff000087947 */ /* 0x000fea000383ffff */
.L_x_312:
[----:B------:R-:W-:Y:S01]  /*9f30*/  BSSY B0, `(.L_x_327) ;  /* 0x0000006000007945 */ /* 0x000fe20003800000 */
[----:B------:R-:W-:-:S07]  /*9f40*/  IMAD.MOV.U32 R15, RZ, RZ, -0x1 ;  /* 0xffffffffff0f7424 */ /* 0x000fce00078e00ff */
[----:B-----5:R-:W-:Y:S05]  /*9f50*/  WARPSYNC.COLLECTIVE R15, `(.L_x_328) ;  /* 0x000000000f0c7348 */ /* 0x020fea0003c00000 */
[----:B------:R-:W-:Y:S02]  /*9f60*/  ELECT P6, UR62, PT ;  /* 0x00000000003e782f */ /* 0x000fe400038c0000 */
[----:B------:R-:W-:Y:S01]  /*9f70*/  MOV R14, UR62 ;  /* 0x0000003e000e7c02 */ /* 0x000fe20008000f00 */
[----:B-----5:R-:W-:Y:S10]  /*9f80*/  ENDCOLLECTIVE ;  /* 0x000000000000791b */ /* 0x020ff40003800000 */
.L_x_328:
[----:B------:R-:W-:Y:S05]  /*9f90*/  BSYNC B0 ;  /* 0x0000000000007941 */ /* 0x000fea0003800000 */
.L_x_327:
[----:B------:R-:W-:Y:S05]  /*9fa0*/  BRA `(.L_x_329) ;  /* 0xfffffff800807947 */ /* 0x000fea000383ffff */
.L_x_316:
[----:B0-----:R0:W1:Y:S02]  /*9fb0*/  SYNCS.PHASECHK.TRANS64.TRYWAIT P0, [R7+URZ], R4 ;  /* 0x00000004070075a7 */ /* 0x001064000800017f */
[----:B-1----:R-:W-:Y:S05]  /*9fc0*/  @!P0 NANOSLEEP.SYNCS 0x989680 ;  /* 0x009896800000895d */ /* 0x002fea0003900000 */
[----:B------:R-:W1:Y:S02]  /*9fd0*/  @!P0 SYNCS.PHASECHK.TRANS64 P0, [R7+URZ], R4 ;  /* 0x00000004070085a7 */ /* 0x000e64000800007f */
[----:B-1----:R-:W-:Y:S05]  /*9fe0*/  @!P0 BRA `(.L_x_316) ;  /* 0xfffffffc00f08947 */ /* 0x002fea000383ffff */
[----:B------:R-:W-:Y:S05]  /*9ff0*/  BRA `(.L_x_330) ;  /* 0xfffffff800c07947 */ /* 0x000fea000383ffff */
.L_x_317:
[----:B0-----:R0:W1:Y:S02]  /*a000*/  SYNCS.PHASECHK.TRANS64.TRYWAIT P0, [R8+URZ], R5 ;  /* 0x00000005080075a7 */ /* 0x001064000800017f */
[----:B-1----:R-:W-:Y:S05]  /*a010*/  @!P0 NANOSLEEP.SYNCS 0x989680 ;  /* 0x009896800000895d */ /* 0x002fea0003900000 */
[----:B------:R-:W1:Y:S02]  /*a020*/  @!P0 SYNCS.PHASECHK.TRANS64 P0, [R8+URZ], R5 ;  /* 0x00000005080085a7 */ /* 0x000e64000800007f */
[----:B-1----:R-:W-:Y:S05]  /*a030*/  @!P0 BRA `(.L_x_317) ;  /* 0xfffffffc00f08947 */ /* 0x002fea000383ffff */
[----:B------:R-:W-:Y:S05]  /*a040*/  BRA `(.L_x_331) ;  /* 0xfffffff800d07947 */ /* 0x000fea000383ffff */
.L_x_318:
[----:B0-----:R0:W1:Y:S02]  /*a050*/  SYNCS.PHASECHK.TRANS64.TRYWAIT P0, [R9+URZ], R4 ;  /* 0x00000004090075a7 */ /* 0x001064000800017f */
[----:B-1----:R-:W-:Y:S05]  /*a060*/  @!P0 NANOSLEEP.SYNCS 0x989680 ;  /* 0x009896800000895d */ /* 0x002fea0003900000 */
[----:B------:R-:W1:Y:S02]  /*a070*/  @!P0 SYNCS.PHASECHK.TRANS64 P0, [R9+URZ], R4 ;  /* 0x00000004090085a7 */ /* 0x000e64000800007f */
[----:B-1----:R-:W-:Y:S05]  /*a080*/  @!P0 BRA `(.L_x_318) ;  /* 0xfffffffc00f08947 */ /* 0x002fea000383ffff */
[----:B------:R-:W-:Y:S05]  /*a090*/  BRA `(.L_x_332) ;  /* 0xfffffff800e07947 */ /* 0x000fea000383ffff */
.L_x_319:
[----:B0-----:R0:W1:Y:S02]  /*a0a0*/  SYNCS.PHASECHK.TRANS64.TRYWAIT P0, [R6+URZ], R5 ;  /* 0x00000005060075a7 */ /* 0x001064000800017f */
[----:B-1----:R-:W-:Y:S05]  /*a0b0*/  @!P0 NANOSLEEP.SYNCS 0x989680 ;  /* 0x009896800000895d */ /* 0x002fea0003900000 */
[----:B------:R-:W1:Y:S02]  /*a0c0*/  @!P0 SYNCS.PHASECHK.TRANS64 P0, [R6+URZ], R5 ;  /* 0x00000005060085a7 */ /* 0x000e64000800007f */
[----:B-1----:R-:W-:Y:S05]  /*a0d0*/  @!P0 BRA `(.L_x_319) ;  /* 0xfffffffc00f08947 */ /* 0x002fea000383ffff */
[----:B------:R-:W-:Y:S05]  /*a0e0*/  BRA `(.L_x_333) ;  /* 0xfffffff800e87947 */ /* 0x000fea000383ffff */
.L_x_334:
[----:B------:R-:W-:-:S00]  /*a0f0*/  BRA `(.L_x_334) ;  /* 0xfffffffc00fc7947 */ /* 0x000fc0000383ffff */
[----:B------:R-:W-:-:S00]  /*a100*/  NOP ;  /* 0x0000000000007918 */ /* 0x000fc00000000000 */
[----:B------:R-:W-:-:S00]  /*a110*/  NOP ;  /* 0x0000000000007918 */ /* 0x000fc00000000000 */
[----:B------:R-:W-:-:S00]  /*a120*/  NOP ;  /* 0x0000000000007918 */ /* 0x000fc00000000000 */
[----:B------:R-:W-:-:S00]  /*a130*/  NOP ;  /* 0x0000000000007918 */ /* 0x000fc00000000000 */
[----:B------:R-:W-:-:S00]  /*a140*/  NOP ;  /* 0x0000000000007918 */ /* 0x000fc00000000000 */
[----:B------:R-:W-:-:S00]  /*a150*/  NOP ;  /* 0x0000000000007918 */ /* 0x000fc00000000000 */
[----:B------:R-:W-:-:S00]  /*a160*/  NOP ;  /* 0x0000000000007918 */ /* 0x000fc00000000000 */
[----:B------:R-:W-:-:S00]  /*a170*/  NOP ;  /* 0x0000000000007918 */ /* 0x000fc00000000000 */
.L_x_335:


//--------------------- .nv.global.init           --------------------------
	.section	.nv.global.init,"aw",@progbits
.nv.global.init:
	.type		$str$22,@object
	.size		$str$22,($str$23 - $str$22)
$str$22:
        /*0000*/ 	.byte	0x6b, 0x5f, 0x74, 0x69, 0x6c, 0x65, 0x5f, 0x63, 0x6f, 0x75, 0x6e, 0x74, 0x20, 0x3e, 0x3d, 0x20
        /*0010*/ 	.byte	0x31, 0x00
	.type		$str$23,@object
	.size		$str$23,(__unnamed_1 - $str$23)
$str$23:
        /*0012*/ 	.byte	0x2f, 0x74, 0x6d, 0x70, 0x2f, 0x63, 0x75, 0x74, 0x6c, 0x61, 0x73, 0x73, 0x5f, 0x73, 0x77, 0x65
        /*0022*/ 	.byte	0x65, 0x70, 0x5f, 0x73, 0x72, 0x63, 0x2f, 0x69, 0x6e, 0x63, 0x6c, 0x75, 0x64, 0x65, 0x2f, 0x63
        /*0032*/ 	.byte	0x75, 0x74, 0x6c, 0x61, 0x73, 0x73, 0x2f, 0x67, 0x65, 0x6d, 0x6d, 0x2f, 0x63, 0x6f, 0x6c, 0x6c
        /*0042*/ 	.byte	0x65, 0x63, 0x74, 0x69, 0x76, 0x65, 0x2f, 0x73, 0x6d, 0x39, 0x30, 0x5f, 0x6d, 0x6d, 0x61, 0x5f
        /*0052*/ 	.byte	0x74, 0x6d, 0x61, 0x5f, 0x67, 0x6d, 0x6d, 0x61, 0x5f, 0x73, 0x73, 0x5f, 0x77, 0x61, 0x72, 0x70
        /*0062*/ 	.byte	0x73, 0x70, 0x65, 0x63, 0x69, 0x61, 0x6c, 0x69, 0x7a, 0x65, 0x64, 0x2e, 0x68, 0x70, 0x70, 0x00
	.type		__unnamed_1,@object
	.size		__unnamed_1,(.L_0 - __unnamed_1)
__unnamed_1:
        /*0072*/ 	.byte	0x76, 0x6f, 0x69, 0x64, 0x20, 0x63, 0x75, 0x74, 0x6c, 0x61, 0x73, 0x73, 0x3a, 0x3a, 0x67, 0x65
        /* <DEDUP_REMOVED lines=172> */
        /*0b42*/ 	.byte	0x3a, 0x69, 0x64, 0x65, 0x6e, 0x74, 0x69, 0x74, 0x79, 0x5d, 0x00
.L_0:


//--------------------- .nv.shared._ZN7cutlass13device_kernelINS_4gemm6kernel13GemmUniversalIN4cute5tupleIJiiiiEEENS1_10collective13CollectiveMmaINS1_34MainloopSm90TmaGmmaWarpSpecializedILi5ENS5_IJNS4_1CILi1EEENSA_ILi2EEESB_EEENS1_32KernelTmaWarpSpecializedPingpongEEENS5_IJNSA_ILi64EEENSA_ILi256EEENSA_ILi128EEEEEEaNS5_IJlSB_lEEEaSK_NS4_8TiledMMAINS4_8MMA_AtomIJNS4_4SM904GMMA27MMA_64x256x32_S32S8S8_SS_TNEEEENS4_6LayoutINS5_IJSB_SB_SB_EEENS5_IJNSA_ILi0EEEST_ST_EEEEENS5_IJNS4_10UnderscoreESW_SW_EEEEENS4_23SM90_TMA_LOAD_MULTICASTENS4_14ComposedLayoutINS4_7SwizzleILi3ELi4ELi3EEENS4_18smem_ptr_flag_bitsILi8EEENSR_INS5_IJNSA_ILi8EEESI_EEENS5_IJSI_SB_EEEEEEEvNS4_8identityENS4_13SM90_TMA_LOADES19_vS1A_EENS_8epilogue10collective6detail29Sm90TmaWarpSpecializedAdapterINS1E_15DefaultEpilogueIaSK_SK_NS1D_6thread17LinearCombinationIaLi1EiiLNS1I_9ScaleType4KindE0ELNS_15FloatRoundStyleE2EaEENS1_15EpilogueDefaultEEEEEvvEEEEvNT_6ParamsE --------------------------
	.section	.nv.shared._ZN7cutlass13device_kernelINS_4gemm6kernel13GemmUniversalIN4cute5tupleIJiiiiEEENS1_10collective13CollectiveMmaINS1_34MainloopSm90TmaGmmaWarpSpecializedILi5ENS5_IJNS4_1CILi1EEENSA_ILi2EEESB_EEENS1_32KernelTmaWarpSpecializedPingpongEEENS5_IJNSA_ILi64EEENSA_ILi256EEENSA_ILi128EEEEEEaNS5_IJlSB_lEEEaSK_NS4_8TiledMMAINS4_8MMA_AtomIJNS4_4SM904GMMA27MMA_64x256x32_S32S8S8_SS_TNEEEENS4_6LayoutINS5_IJSB_SB_SB_EEENS5_IJNSA_ILi0EEEST_ST_EEEEENS5_IJNS4_10UnderscoreESW_SW_EEEEENS4_23SM90_TMA_LOAD_MULTICASTENS4_14ComposedLayoutINS4_7SwizzleILi3ELi4ELi3EEENS4_18smem_ptr_flag_bitsILi8EEENSR_INS5_IJNSA_ILi8EEESI_EEENS5_IJSI_SB_EEEEEEEvNS4_8identityENS4_13SM90_TMA_LOADES19_vS1A_EENS_8epilogue10collective6detail29Sm90TmaWarpSpecializedAdapterINS1E_15DefaultEpilogueIaSK_SK_NS1D_6thread17LinearCombinationIaLi1EiiLNS1I_9ScaleType4KindE0ELNS_15FloatRoundStyleE2EaEENS1_15EpilogueDefaultEEEEEvvEEEEvNT_6ParamsE,"aw",@nobits
	.sectionflags	@""
	.align	16
	.zero		1024


//--------------------- .nv.shared.reserved.0     --------------------------
	.section	.nv.shared.reserved.0,"aw",@nobits
	.weak		__nv_reservedSMEM_offset_0_alias
	.size		__nv_reservedSMEM_offset_0_alias, 0, 0
	.other		__nv_reservedSMEM_offset_0_alias,@"STO_CUDA_RESERVED_SHARED STV_DEFAULT"
__nv_reservedSMEM_offset_0_alias:
	.zero		0


//--------------------- .nv.global                --------------------------
	.section	.nv.global,"aw",@nobits
.nv.global:
	.type		_ZN39_INTERNAL_ebe62f04_4_k_cu_135a808b_41654cute1_E,@object
	.size		_ZN39_INTERNAL_ebe62f04_4_k_cu_135a808b_41654cute1_E,(_ZN39_INTERNAL_ebe62f04_4_k_cu_135a808b_41654cuda3std3__45__cpo6cbeginE - _ZN39_INTERNAL_ebe62f04_4_k_cu_135a808b_41654cute1_E)
_ZN39_INTERNAL_ebe62f04_4_k_cu_135a808b_41654cute1_E:
	.zero		1
	.type		_ZN39_INTERNAL_ebe62f04_4_k_cu_135a808b_41654cuda3std3__45__cpo6cbeginE,@object
	.size		_ZN39_INTERNAL_ebe62f04_4_k_cu_135a808b_41654cuda3std3__45__cpo6cbeginE,(_ZN39_INTERNAL_ebe62f04_4_k_cu_135a808b_41654cuda3std3__48in_placeE - _ZN39_INTERNAL_ebe62f04_4_k_cu_135a808b_41654cuda3std3__45__cpo6cbeginE)
_ZN39_INTERNAL_ebe62f04_4_k_cu_135a808b_41654cuda3std3__45__cpo6cbeginE:
	.zero		1
	.type		_ZN39_INTERNAL_ebe62f04_4_k_cu_135a808b_41654cuda3std3__48in_placeE,@object
	.size		_ZN39_INTERNAL_ebe62f04_4_k_cu_135a808b_41654cuda3std3__48in_placeE,(_ZN39_INTERNAL_ebe62f04_4_k_cu_135a808b_41654cuda3std6ranges3__45__cpo9iter_moveE - _ZN39_INTERNAL_ebe62f04_4_k_cu_135a808b_41654cuda3std3__48in_placeE)
_ZN39_INTERNAL_ebe62f04_4_k_cu_135a808b_41654cuda3std3__48in_placeE:
	.zero		1
	.type		_ZN39_INTERNAL_ebe62f04_4_k_cu_135a808b_41654cuda3std6ranges3__45__cpo9iter_moveE,@object
	.size		_ZN39_INTERNAL_ebe62f04_4_k_cu_135a808b_41654cuda3std6ranges3__45__cpo9iter_moveE,(_ZN39_INTERNAL_ebe62f04_4_k_cu_135a808b_41654cuda3std3__45__cpo5beginE - _ZN39_INTERNAL_ebe62f04_4_k_cu_135a808b_41654cuda3std6ranges3__45__cpo9iter_moveE)
_ZN39_INTERNAL_ebe62f04_4_k_cu_135a808b_41654cuda3std6ranges3__45__cpo9iter_moveE:
	.zero		1
	.type		_ZN39_INTERNAL_ebe62f04_4_k_cu_135a808b_41654cuda3std3__45__cpo5beginE,@object
	.size		_ZN39_INTERNAL_ebe62f04_4_k_cu_135a808b_41654cuda3std3__45__cpo5beginE,(_ZN39_INTERNAL_ebe62f04_4_k_cu_135a808b_41654cuda3std3__441_GLOBAL__N__ebe62f04_4_k_cu_135a808b_41656ignoreE - _ZN39_INTERNAL_ebe62f04_4_k_cu_135a808b_41654cuda3std3__45__cpo5beginE)
_ZN39_INTERNAL_ebe62f04_4_k_cu_135a808b_41654cuda3std3__45__cpo5beginE:
	.zero		1
	.type		_ZN39_INTERNAL_ebe62f04_4_k_cu_135a808b_41654cuda3std3__441_GLOBAL__N__ebe62f04_4_k_cu_135a808b_41656ignoreE,@object
	.size		_ZN39_INTERNAL_ebe62f04_4_k_cu_135a808b_41654cuda3std3__441_GLOBAL__N__ebe62f04_4_k_cu_135a808b_41656ignoreE,(_ZN39_INTERNAL_ebe62f04_4_k_cu_135a808b_41654cute7productE - _ZN39_INTERNAL_ebe62f04_4_k_cu_135a808b_41654cuda3std3__441_GLOBAL__N__ebe62f04_4_k_cu_135a808b_41656ignoreE)
_ZN39_INTERNAL_ebe62f04_4_k_cu_135a808b_41654cuda3std3__441_GLOBAL__N__ebe62f04_4_k_cu_135a808b_41656ignoreE:
	.zero		1
	.type		_ZN39_INTERNAL_ebe62f04_4_k_cu_135a808b_41654cute7productE,@object
	.size		_ZN39_INTERNAL_ebe62f04_4_k_cu_135a808b_41654cute7productE,(_ZN39_INTERNAL_ebe62f04_4_k_cu_135a808b_41654cuda3std3__45__cpo3endE - _ZN39_INTERNAL_ebe62f04_4_k_cu_135a808b_41654cute7productE)
_ZN39_INTERNAL_ebe62f04_4_k_cu_135a808b_41654cute7productE:
	.zero		1
	.type		_ZN39_INTERNAL_ebe62f04_4_k_cu_135a808b_41654cuda3std3__45__cpo3endE,@object
	.size		_ZN39_INTERNAL_ebe62f04_4_k_cu_135a808b_41654cuda3std3__45__cpo3endE,(_ZN39_INTERNAL_ebe62f04_4_k_cu_135a808b_41654cuda3std3__419piecewise_constructE - _ZN39_INTERNAL_ebe62f04_4_k_cu_135a808b_41654cuda3std3__45__cpo3endE)
_ZN39_INTERNAL_ebe62f04_4_k_cu_135a808b_41654cuda3std3__45__cpo3endE:
	.zero		1
	.type		_ZN39_INTERNAL_ebe62f04_4_k_cu_135a808b_41654cuda3std3__419piecewise_constructE,@object
	.size		_ZN39_INTERNAL_ebe62f04_4_k_cu_135a808b_41654cuda3std3__419piecewise_constructE,(_ZN39_INTERNAL_ebe62f04_4_k_cu_135a808b_41654cuda3std3__45__cpo4cendE - _ZN39_INTERNAL_ebe62f04_4_k_cu_135a808b_41654cuda3std3__419piecewise_constructE)
_ZN39_INTERNAL_ebe62f04_4_k_cu_135a808b_41654cuda3std3__419piecewise_constructE:
	.zero		1
	.type		_ZN39_INTERNAL_ebe62f04_4_k_cu_135a808b_41654cuda3std3__45__cpo4cendE,@object
	.size		_ZN39_INTERNAL_ebe62f04_4_k_cu_135a808b_41654cuda3std3__45__cpo4cendE,(_ZN39_INTERNAL_ebe62f04_4_k_cu_135a808b_41654cuda3std6ranges3__45__cpo4swapE - _ZN39_INTERNAL_ebe62f04_4_k_cu_135a808b_41654cuda3std3__45__cpo4cendE)
_ZN39_INTERNAL_ebe62f04_4_k_cu_135a808b_41654cuda3std3__45__cpo4cendE:
	.zero		1
	.type		_ZN39_INTERNAL_ebe62f04_4_k_cu_135a808b_41654cuda3std6ranges3__45__cpo4swapE,@object
	.size		_ZN39_INTERNAL_ebe62f04_4_k_cu_135a808b_41654cuda3std6ranges3__45__cpo4swapE,(.L_8 - _ZN39_INTERNAL_ebe62f04_4_k_cu_135a808b_41654cuda3std6ranges3__45__cpo4swapE)
_ZN39_INTERNAL_ebe62f04_4_k_cu_135a808b_41654cuda3std6ranges3__45__cpo4swapE:
	.zero		1
.L_8:


//--------------------- .nv.constant0._ZN7cutlass13device_kernelINS_4gemm6kernel13GemmUniversalIN4cute5tupleIJiiiiEEENS1_10collective13CollectiveMmaINS1_34MainloopSm90TmaGmmaWarpSpecializedILi5ENS5_IJNS4_1CILi1EEENSA_ILi2EEESB_EEENS1_32KernelTmaWarpSpecializedPingpongEEENS5_IJNSA_ILi64EEENSA_ILi256EEENSA_ILi128EEEEEEaNS5_IJlSB_lEEEaSK_NS4_8TiledMMAINS4_8MMA_AtomIJNS4_4SM904GMMA27MMA_64x256x32_S32S8S8_SS_TNEEEENS4_6LayoutINS5_IJSB_SB_SB_EEENS5_IJNSA_ILi0EEEST_ST_EEEEENS5_IJNS4_10UnderscoreESW_SW_EEEEENS4_23SM90_TMA_LOAD_MULTICASTENS4_14ComposedLayoutINS4_7SwizzleILi3ELi4ELi3EEENS4_18smem_ptr_flag_bitsILi8EEENSR_INS5_IJNSA_ILi8EEESI_EEENS5_IJSI_SB_EEEEEEEvNS4_8identityENS4_13SM90_TMA_LOADES19_vS1A_EENS_8epilogue10collective6detail29Sm90TmaWarpSpecializedAdapterINS1E_15DefaultEpilogueIaSK_SK_NS1D_6thread17LinearCombinationIaLi1EiiLNS1I_9ScaleType4KindE0ELNS_15FloatRoundStyleE2EaEENS1_15EpilogueDefaultEEEEEvvEEEEvNT_6ParamsE --------------------------
	.section	.nv.constant0._ZN7cutlass13device_kernelINS_4gemm6kernel13GemmUniversalIN4cute5tupleIJiiiiEEENS1_10collective13CollectiveMmaINS1_34MainloopSm90TmaGmmaWarpSpecializedILi5ENS5_IJNS4_1CILi1EEENSA_ILi2EEESB_EEENS1_32KernelTmaWarpSpecializedPingpongEEENS5_IJNSA_ILi64EEENSA_ILi256EEENSA_ILi128EEEEEEaNS5_IJlSB_lEEEaSK_NS4_8TiledMMAINS4_8MMA_AtomIJNS4_4SM904GMMA27MMA_64x256x32_S32S8S8_SS_TNEEEENS4_6LayoutINS5_IJSB_SB_SB_EEENS5_IJNSA_ILi0EEEST_ST_EEEEENS5_IJNS4_10UnderscoreESW_SW_EEEEENS4_23SM90_TMA_LOAD_MULTICASTENS4_14ComposedLayoutINS4_7SwizzleILi3ELi4ELi3EEENS4_18smem_ptr_flag_bitsILi8EEENSR_INS5_IJNSA_ILi8EEESI_EEENS5_IJSI_SB_EEEEEEEvNS4_8identityENS4_13SM90_TMA_LOADES19_vS1A_EENS_8epilogue10collective6detail29Sm90TmaWarpSpecializedAdapterINS1E_15DefaultEpilogueIaSK_SK_NS1D_6thread17LinearCombinationIaLi1EiiLNS1I_9ScaleType4KindE0ELNS_15FloatRoundStyleE2EaEENS1_15EpilogueDefaultEEEEEvvEEEEvNT_6ParamsE,"a",@progbits
	.sectionflags	@""
	.align	4
.nv.constant0._ZN7cutlass13device_kernelINS_4gemm6kernel13GemmUniversalIN4cute5tupleIJiiiiEEENS1_10collective13CollectiveMmaINS1_34MainloopSm90TmaGmmaWarpSpecializedILi5ENS5_IJNS4_1CILi1EEENSA_ILi2EEESB_EEENS1_32KernelTmaWarpSpecializedPingpongEEENS5_IJNSA_ILi64EEENSA_ILi256EEENSA_ILi128EEEEEEaNS5_IJlSB_lEEEaSK_NS4_8TiledMMAINS4_8MMA_AtomIJNS4_4SM904GMMA27MMA_64x256x32_S32S8S8_SS_TNEEEENS4_6LayoutINS5_IJSB_SB_SB_EEENS5_IJNSA_ILi0EEEST_ST_EEEEENS5_IJNS4_10UnderscoreESW_SW_EEEEENS4_23SM90_TMA_LOAD_MULTICASTENS4_14ComposedLayoutINS4_7SwizzleILi3ELi4ELi3EEENS4_18smem_ptr_flag_bitsILi8EEENSR_INS5_IJNSA_ILi8EEESI_EEENS5_IJSI_SB_EEEEEEEvNS4_8identityENS4_13SM90_TMA_LOADES19_vS1A_EENS_8epilogue10collective6detail29Sm90TmaWarpSpecializedAdapterINS1E_15DefaultEpilogueIaSK_SK_NS1D_6thread17LinearCombinationIaLi1EiiLNS1I_9ScaleType4KindE0ELNS_15FloatRoundStyleE2EaEENS1_15EpilogueDefaultEEEEEvvEEEEvNT_6ParamsE:
	.zero		1664


//--------------------- SYMBOLS --------------------------

	.type		.nv.reservedSmem.offset0,@object
	.size		.nv.reservedSmem.offset0,0x4
	.type		__assertfail,@function
